// auto-generated by cutlass_sweep.gemm — config: {"arch": "sm_90", "cluster_m": 1, "cluster_n": 1, "dtype": "e5m2", "dtype_b": "e4m3", "layout": "tt", "stages": 0, "tile_k": 128, "tile_m": 256, "tile_n": 128}
#include "cutlass/cutlass.h"
#include "cutlass/gemm/collective/collective_builder.hpp"
#include "cutlass/gemm/device/gemm_universal_adapter.h"
#include "cutlass/gemm/kernel/gemm_universal.hpp"
#include "cutlass/epilogue/collective/collective_builder.hpp"

using ElemA = cutlass::float_e5m2_t;
using ElemB = cutlass::float_e4m3_t;
using ElemCD = cutlass::float_e5m2_t;
using Acc  = float;
using TileShape    = cute::Shape<cute::_256, cute::_128, cute::_128>;
using ClusterShape = cute::Shape<cute::_1, cute::_1, cute::_1>;

using CollectiveEpilogue = typename cutlass::epilogue::collective::CollectiveBuilder<
    cutlass::arch::Sm90, cutlass::arch::OpClassTensorOp,
    TileShape, ClusterShape,
    cutlass::epilogue::collective::EpilogueTileAuto,
    Acc, Acc,
    ElemCD, cutlass::layout::RowMajor, 128 / cutlass::sizeof_bits<ElemCD>::value,
    ElemCD, cutlass::layout::RowMajor, 128 / cutlass::sizeof_bits<ElemCD>::value,
    cutlass::epilogue::collective::EpilogueScheduleAuto
  >::CollectiveOp;

using CollectiveMainloop = typename cutlass::gemm::collective::CollectiveBuilder<
    cutlass::arch::Sm90, cutlass::arch::OpClassTensorOp,
    ElemA, cutlass::layout::ColumnMajor, 128 / cutlass::sizeof_bits<ElemA>::value,
    ElemB, cutlass::layout::ColumnMajor, 128 / cutlass::sizeof_bits<ElemB>::value,
    Acc,
    TileShape, ClusterShape,
    cutlass::gemm::collective::StageCountAutoCarveout<static_cast<int>(sizeof(typename CollectiveEpilogue::SharedStorage))>,
    cutlass::gemm::collective::KernelScheduleAuto
  >::CollectiveOp;

using GemmKernel = cutlass::gemm::kernel::GemmUniversal<
    cute::Shape<int,int,int,int>,
    CollectiveMainloop,
    CollectiveEpilogue
>;
using Gemm = cutlass::gemm::device::GemmUniversalAdapter<GemmKernel>;

// Force the device kernel symbol into the cubin without needing a host main.
auto* _anchor = &cutlass::device_kernel<GemmKernel>;


// ===== COMPILED SASS (sm_90a) =====

	.target	sm_90a

	.elftype	@"ET_EXEC"


//--------------------- .note.nv.tkinfo           --------------------------
	.section	.note.nv.tkinfo,"",@"SHT_NOTE"
	.sectionflags	@"SHF_NOTE_NV_TKINFO"
	.tkinfo
        /*0018*/ 	.word	0x00000002
        /*0030*/ 	.string	""
        /*0030*/ 	.string	"ptxas"
        /*0030*/ 	.string	"Cuda compilation tools, release 13.0, V13.0.88"
        /*0030*/ 	.string	"Build cuda_13.0.r13.0/compiler.36424714_0"
        /*0030*/ 	.string	"-arch sm_90a -m 64 "



//--------------------- .note.nv.cuinfo           --------------------------
	.section	.note.nv.cuinfo,"",@"SHT_NOTE"
	.sectionflags	@"SHF_NOTE_NV_CUINFO"
        /*0018*/ 	.short	0x0002
        /*001a*/ 	.short	0x005a
        /*001c*/ 	.short	0x0082
	.zero		2


//--------------------- .nv.info                  --------------------------
	.section	.nv.info,"",@"SHT_CUDA_INFO"
	.align	4


	//----- nvinfo : EIATTR_REGCOUNT
	.align		4
        /*0000*/ 	.byte	0x04, 0x2f
        /*0002*/ 	.short	(.L_16 - .L_15)
	.align		4
.L_15:
        /*0004*/ 	.word	index@(_ZN7cutlass13device_kernelINS_4gemm6kernel13GemmUniversalIN4cute5tupleIJiiiiEEENS1_10collective13CollectiveMmaINS1_39MainloopSm90TmaGmmaRmemAWarpSpecializedILi4ENS5_IJNS4_1CILi1EEESB_SB_EEENS1_35KernelTmaWarpSpecializedCooperativeEEENS5_IJNSA_ILi256EEENSA_ILi128EEESG_EEENS_12float_e5m2_tENS5_IJSB_llEEENS_12float_e4m3_tENS5_IJlSB_lEEENS4_8TiledMMAINS4_8MMA_AtomIJNS4_4SM904GMMA31MMA_64x128x32_F32E5M2E4M3_RS_TNILNSP_7ScaleInE1ELSR_1EEEEEENS4_6LayoutINS5_IJNSA_ILi2EEESB_SB_EEENS5_IJSB_NSA_ILi0EEESX_EEEEENS5_IJNS4_10UnderscoreES10_S10_EEEEENS4_13SM90_TMA_LOADENS4_14ComposedLayoutINS4_7SwizzleILi3ELi4ELi3EEENS4_18smem_ptr_flag_bitsILi8EEENSU_INS5_IJSG_NSA_ILi8EEEEEENS5_IJSB_SG_EEEEEEENS4_9Copy_AtomIJNS4_39AutoVectorizingCopyWithAssumedAlignmentILi128EEESI_EEENS4_8identityES13_NS14_IS16_S18_NSU_INS5_IJS19_SG_EEENS5_IJSG_SB_EEEEEEEvS1I_EENS_8epilogue10collective6detail29Sm90TmaWarpSpecializedAdapterINS1P_15DefaultEpilogueISI_SL_SL_NS1O_6thread17LinearCombinationISI_Li1EffLNS1T_9ScaleType4KindE0ELNS_15FloatRoundStyleE2ESI_EENS1_15EpilogueDefaultEEEEEvvEEEEvNT_6ParamsE)
        /*0008*/ 	.word	0x000000a8


	//----- nvinfo : EIATTR_FRAME_SIZE
	.align		4
.L_16:
        /*000c*/ 	.byte	0x04, 0x11
        /*000e*/ 	.short	(.L_18 - .L_17)
	.align		4
.L_17:
        /*0010*/ 	.word	index@(_ZN7cutlass13device_kernelINS_4gemm6kernel13GemmUniversalIN4cute5tupleIJiiiiEEENS1_10collective13CollectiveMmaINS1_39MainloopSm90TmaGmmaRmemAWarpSpecializedILi4ENS5_IJNS4_1CILi1EEESB_SB_EEENS1_35KernelTmaWarpSpecializedCooperativeEEENS5_IJNSA_ILi256EEENSA_ILi128EEESG_EEENS_12float_e5m2_tENS5_IJSB_llEEENS_12float_e4m3_tENS5_IJlSB_lEEENS4_8TiledMMAINS4_8MMA_AtomIJNS4_4SM904GMMA31MMA_64x128x32_F32E5M2E4M3_RS_TNILNSP_7ScaleInE1ELSR_1EEEEEENS4_6LayoutINS5_IJNSA_ILi2EEESB_SB_EEENS5_IJSB_NSA_ILi0EEESX_EEEEENS5_IJNS4_10UnderscoreES10_S10_EEEEENS4_13SM90_TMA_LOADENS4_14ComposedLayoutINS4_7SwizzleILi3ELi4ELi3EEENS4_18smem_ptr_flag_bitsILi8EEENSU_INS5_IJSG_NSA_ILi8EEEEEENS5_IJSB_SG_EEEEEEENS4_9Copy_AtomIJNS4_39AutoVectorizingCopyWithAssumedAlignmentILi128EEESI_EEENS4_8identityES13_NS14_IS16_S18_NSU_INS5_IJS19_SG_EEENS5_IJSG_SB_EEEEEEEvS1I_EENS_8epilogue10collective6detail29Sm90TmaWarpSpecializedAdapterINS1P_15DefaultEpilogueISI_SL_SL_NS1O_6thread17LinearCombinationISI_Li1EffLNS1T_9ScaleType4KindE0ELNS_15FloatRoundStyleE2ESI_EENS1_15EpilogueDefaultEEEEEvvEEEEvNT_6ParamsE)
        /*0014*/ 	.word	0x00000000


	//----- nvinfo : EIATTR_MIN_STACK_SIZE
	.align		4
.L_18:
        /*0018*/ 	.byte	0x04, 0x12
        /*001a*/ 	.short	(.L_20 - .L_19)
	.align		4
.L_19:
        /*001c*/ 	.word	index@(_ZN7cutlass13device_kernelINS_4gemm6kernel13GemmUniversalIN4cute5tupleIJiiiiEEENS1_10collective13CollectiveMmaINS1_39MainloopSm90TmaGmmaRmemAWarpSpecializedILi4ENS5_IJNS4_1CILi1EEESB_SB_EEENS1_35KernelTmaWarpSpecializedCooperativeEEENS5_IJNSA_ILi256EEENSA_ILi128EEESG_EEENS_12float_e5m2_tENS5_IJSB_llEEENS_12float_e4m3_tENS5_IJlSB_lEEENS4_8TiledMMAINS4_8MMA_AtomIJNS4_4SM904GMMA31MMA_64x128x32_F32E5M2E4M3_RS_TNILNSP_7ScaleInE1ELSR_1EEEEEENS4_6LayoutINS5_IJNSA_ILi2EEESB_SB_EEENS5_IJSB_NSA_ILi0EEESX_EEEEENS5_IJNS4_10UnderscoreES10_S10_EEEEENS4_13SM90_TMA_LOADENS4_14ComposedLayoutINS4_7SwizzleILi3ELi4ELi3EEENS4_18smem_ptr_flag_bitsILi8EEENSU_INS5_IJSG_NSA_ILi8EEEEEENS5_IJSB_SG_EEEEEEENS4_9Copy_AtomIJNS4_39AutoVectorizingCopyWithAssumedAlignmentILi128EEESI_EEENS4_8identityES13_NS14_IS16_S18_NSU_INS5_IJS19_SG_EEENS5_IJSG_SB_EEEEEEEvS1I_EENS_8epilogue10collective6detail29Sm90TmaWarpSpecializedAdapterINS1P_15DefaultEpilogueISI_SL_SL_NS1O_6thread17LinearCombinationISI_Li1EffLNS1T_9ScaleType4KindE0ELNS_15FloatRoundStyleE2ESI_EENS1_15EpilogueDefaultEEEEEvvEEEEvNT_6ParamsE)
        /*0020*/ 	.word	0x00000000
.L_20:


//--------------------- .nv.compat                --------------------------
	.section	.nv.compat,"",@"SHT_CUDA_COMPAT_INFO"
	.align	4
        /*0000*/ 	.byte	0x02, 0x09, 0x01, 0x00, 0x02, 0x02, 0x04, 0x00, 0x02, 0x05, 0x05, 0x00, 0x03, 0x07, 0x01, 0x01
        /*0010*/ 	.byte	0x02, 0x03, 0x01, 0x00, 0x02, 0x06, 0x01, 0x00, 0x04, 0x0b, 0x08, 0x00, 0x00, 0x00, 0x00, 0x00
        /*0020*/ 	.byte	0x00, 0x00, 0x00, 0x00


//--------------------- .nv.info._ZN7cutlass13device_kernelINS_4gemm6kernel13GemmUniversalIN4cute5tupleIJiiiiEEENS1_10collective13CollectiveMmaINS1_39MainloopSm90TmaGmmaRmemAWarpSpecializedILi4ENS5_IJNS4_1CILi1EEESB_SB_EEENS1_35KernelTmaWarpSpecializedCooperativeEEENS5_IJNSA_ILi256EEENSA_ILi128EEESG_EEENS_12float_e5m2_tENS5_IJSB_llEEENS_12float_e4m3_tENS5_IJlSB_lEEENS4_8TiledMMAINS4_8MMA_AtomIJNS4_4SM904GMMA31MMA_64x128x32_F32E5M2E4M3_RS_TNILNSP_7ScaleInE1ELSR_1EEEEEENS4_6LayoutINS5_IJNSA_ILi2EEESB_SB_EEENS5_IJSB_NSA_ILi0EEESX_EEEEENS5_IJNS4_10UnderscoreES10_S10_EEEEENS4_13SM90_TMA_LOADENS4_14ComposedLayoutINS4_7SwizzleILi3ELi4ELi3EEENS4_18smem_ptr_flag_bitsILi8EEENSU_INS5_IJSG_NSA_ILi8EEEEEENS5_IJSB_SG_EEEEEEENS4_9Copy_AtomIJNS4_39AutoVectorizingCopyWithAssumedAlignmentILi128EEESI_EEENS4_8identityES13_NS14_IS16_S18_NSU_INS5_IJS19_SG_EEENS5_IJSG_SB_EEEEEEEvS1I_EENS_8epilogue10collective6detail29Sm90TmaWarpSpecializedAdapterINS1P_15DefaultEpilogueISI_SL_SL_NS1O_6thread17LinearCombinationISI_Li1EffLNS1T_9ScaleType4KindE0ELNS_15FloatRoundStyleE2ESI_EENS1_15EpilogueDefaultEEEEEvvEEEEvNT_6ParamsE --------------------------
	.section	.nv.info._ZN7cutlass13device_kernelINS_4gemm6kernel13GemmUniversalIN4cute5tupleIJiiiiEEENS1_10collective13CollectiveMmaINS1_39MainloopSm90TmaGmmaRmemAWarpSpecializedILi4ENS5_IJNS4_1CILi1EEESB_SB_EEENS1_35KernelTmaWarpSpecializedCooperativeEEENS5_IJNSA_ILi256EEENSA_ILi128EEESG_EEENS_12float_e5m2_tENS5_IJSB_llEEENS_12float_e4m3_tENS5_IJlSB_lEEENS4_8TiledMMAINS4_8MMA_AtomIJNS4_4SM904GMMA31MMA_64x128x32_F32E5M2E4M3_RS_TNILNSP_7ScaleInE1ELSR_1EEEEEENS4_6LayoutINS5_IJNSA_ILi2EEESB_SB_EEENS5_IJSB_NSA_ILi0EEESX_EEEEENS5_IJNS4_10UnderscoreES10_S10_EEEEENS4_13SM90_TMA_LOADENS4_14ComposedLayoutINS4_7SwizzleILi3ELi4ELi3EEENS4_18smem_ptr_flag_bitsILi8EEENSU_INS5_IJSG_NSA_ILi8EEEEEENS5_IJSB_SG_EEEEEEENS4_9Copy_AtomIJNS4_39AutoVectorizingCopyWithAssumedAlignmentILi128EEESI_EEENS4_8identityES13_NS14_IS16_S18_NSU_INS5_IJS19_SG_EEENS5_IJSG_SB_EEEEEEEvS1I_EENS_8epilogue10collective6detail29Sm90TmaWarpSpecializedAdapterINS1P_15DefaultEpilogueISI_SL_SL_NS1O_6thread17LinearCombinationISI_Li1EffLNS1T_9ScaleType4KindE0ELNS_15FloatRoundStyleE2ESI_EENS1_15EpilogueDefaultEEEEEvvEEEEvNT_6ParamsE,"",@"SHT_CUDA_INFO"
	.sectionflags	@""
	.align	4


	//----- nvinfo : EIATTR_CUDA_API_VERSION
	.align		4
        /*0000*/ 	.byte	0x04, 0x37
        /*0002*/ 	.short	(.L_22 - .L_21)
.L_21:
        /*0004*/ 	.word	0x00000082


	//----- nvinfo : EIATTR_KPARAM_INFO
	.align		4
.L_22:
        /*0008*/ 	.byte	0x04, 0x17
        /*000a*/ 	.short	(.L_24 - .L_23)
.L_23:
        /*000c*/ 	.word	0x00000000
        /*0010*/ 	.short	0x0000
        /*0012*/ 	.short	0x0070
        /*0014*/ 	.byte	0x00, 0xf0, 0x01, 0x10


	//----- nvinfo : EIATTR_SPARSE_MMA_MASK
	.align		4
.L_24:
        /*0018*/ 	.byte	0x03, 0x50
        /*001a*/ 	.short	0x0000


	//----- nvinfo : EIATTR_MAXREG_COUNT
	.align		4
        /*001c*/ 	.byte	0x03, 0x1b
        /*001e*/ 	.short	0x00a8


	//----- nvinfo : EIATTR_NUM_BARRIERS
	.align		4
        /*0020*/ 	.byte	0x02, 0x4c
        /*0022*/ 	.byte	0x01
	.zero		1


	//----- nvinfo : EIATTR_EXTERNS
	.align		4
        /*0024*/ 	.byte	0x04, 0x0f
        /*0026*/ 	.short	(.L_26 - .L_25)


	//   ....[0]....
	.align		4
.L_25:
        /*0028*/ 	.word	index@(__assertfail)


	//----- nvinfo : EIATTR_MERCURY_ISA_VERSION
	.align		4
.L_26:
        /*002c*/ 	.byte	0x03, 0x5f
        /*002e*/ 	.short	0x0101


	//----- nvinfo : EIATTR_INT_WARP_WIDE_INSTR_OFFSETS
	.align		4
        /*0030*/ 	.byte	0x04, 0x31
        /*0032*/ 	.short	(.L_28 - .L_27)


	//   ....[0]....
.L_27:
        /*0034*/ 	.word	0x00000460


	//   ....[1]....
        /*0038*/ 	.word	0x00000470


	//   ....[2]....
        /*003c*/ 	.word	0x00000550


	//----- nvinfo : EIATTR_COOP_GROUP_MASK_REGIDS
	.align		4
.L_28:
        /*0040*/ 	.byte	0x04, 0x29
        /*0042*/ 	.short	(.L_30 - .L_29)


	//   ....[0]....
.L_29:
        /*0044*/ 	.word	0xffffffff


	//   ....[1]....
        /*0048*/ 	.word	0xffffffff


	//   ....[2]....
        /*004c*/ 	.word	0xffffffff


	//   ....[3]....
        /*0050*/ 	.word	0xffffffff


	//   ....[4]....
        /*0054*/ 	.word	0x0500000f


	//----- nvinfo : EIATTR_COOP_GROUP_INSTR_OFFSETS
	.align		4
.L_30:
        /*0058*/ 	.byte	0x04, 0x28
        /*005a*/ 	.short	(.L_32 - .L_31)


	//   ....[0]....
.L_31:
        /*005c*/ 	.word	0x00000060


	//   ....[1]....
        /*0060*/ 	.word	0x00000070


	//   ....[2]....
        /*0064*/ 	.word	0x00000190


	//   ....[3]....
        /*0068*/ 	.word	0x000003a0


	//   ....[4]....
        /*006c*/ 	.word	0x0000fe50


	//----- nvinfo : EIATTR_REG_RECONFIG
	.align		4
.L_32:
        /*0070*/ 	.byte	0x01, 0x54
	.zero		2


	//----- nvinfo : EIATTR_SYSCALL_OFFSETS
	.align		4
        /*0074*/ 	.byte	0x04, 0x46
        /*0076*/ 	.short	(.L_34 - .L_33)


	//   ....[0]....
.L_33:
        /*0078*/ 	.word	0x000010b0


	//   ....[1]....
        /*007c*/ 	.word	0x00001210


	//   ....[2]....
        /*0080*/ 	.word	0x00001300


	//   ....[3]....
        /*0084*/ 	.word	0x0000ee80


	//   ....[4]....
        /*0088*/ 	.word	0x0000efb0


	//----- nvinfo : EIATTR_MBARRIER_INSTR_OFFSETS
	.align		4
.L_34:
        /*008c*/ 	.byte	0x04, 0x39
        /*008e*/ 	.short	(.L_36 - .L_35)


	//   ....[0]....
.L_35:
        /*0090*/ 	.word	0x00000310
        /*0094*/ 	.word	0x000000ff
        /*0098*/ 	.word	0x00000000
        /*009c*/ 	.short	0x0100
        /*009e*/ 	.byte	0x09
	.zero		1


	//   ....[1]....
        /*00a0*/ 	.word	0x00000320
        /*00a4*/ 	.word	0x000000ff
        /*00a8*/ 	.word	0x00000020
        /*00ac*/ 	.short	0x0100
        /*00ae*/ 	.byte	0x09
	.zero		1


	//   ....[2]....
        /*00b0*/ 	.word	0x00000330
        /*00b4*/ 	.word	0x000000ff
        /*00b8*/ 	.word	0x00000008
        /*00bc*/ 	.short	0x0100
        /*00be*/ 	.byte	0x09
	.zero		1


	//   ....[3]....
        /*00c0*/ 	.word	0x00000340
        /*00c4*/ 	.word	0x000000ff
        /*00c8*/ 	.word	0x00000028
        /*00cc*/ 	.short	0x0100
        /*00ce*/ 	.byte	0x09
	.zero		1


	//   ....[4]....
        /*00d0*/ 	.word	0x00000350
        /*00d4*/ 	.word	0x000000ff
        /*00d8*/ 	.word	0x00000010
        /*00dc*/ 	.short	0x0100
        /*00de*/ 	.byte	0x09
	.zero		1


	//   ....[5]....
        /*00e0*/ 	.word	0x00000360
        /*00e4*/ 	.word	0x000000ff
        /*00e8*/ 	.word	0x00000030
        /*00ec*/ 	.short	0x0100
        /*00ee*/ 	.byte	0x09
	.zero		1


	//   ....[6]....
        /*00f0*/ 	.word	0x00000370
        /*00f4*/ 	.word	0x000000ff
        /*00f8*/ 	.word	0x00000018
        /*00fc*/ 	.short	0x0100
        /*00fe*/ 	.byte	0x09
	.zero		1


	//   ....[7]....
        /*0100*/ 	.word	0x00000380
        /*0104*/ 	.word	0x000000ff
        /*0108*/ 	.word	0x00000038
        /*010c*/ 	.short	0x0100
        /*010e*/ 	.byte	0x09
	.zero		1


	//   ....[8]....
        /*0110*/ 	.word	0x00000580
        /*0114*/ 	.word	0x000000ff
        /*0118*/ 	.word	0x00000050
        /*011c*/ 	.short	0x0100
        /*011e*/ 	.byte	0x06
	.zero		1


	//   ....[9]....
        /*0120*/ 	.word	0x000005b0
        /*0124*/ 	.word	0x000000ff
        /*0128*/ 	.word	0x00000058
        /*012c*/ 	.short	0x0100
        /*012e*/ 	.byte	0x06
	.zero		1


	//   ....[10]....
        /*0130*/ 	.word	0x00001420
        /*0134*/ 	.word	0x00000004
        /*0138*/ 	.word	0x00000000
        /*013c*/ 	.short	0x010a
        /*013e*/ 	.byte	0x3f
	.zero		1


	//   ....[11]....
        /*0140*/ 	.word	0x00001460
        /*0144*/ 	.word	0x00000004
        /*0148*/ 	.word	0x00000000
        /*014c*/ 	.short	0x010a
        /*014e*/ 	.byte	0x3f
	.zero		1


	//   ....[12]....
        /*0150*/ 	.word	0x00001660
        /*0154*/ 	.word	0x00000007
        /*0158*/ 	.word	0x00000000
        /*015c*/ 	.short	0x010a
        /*015e*/ 	.byte	0x3f
	.zero		1


	//   ....[13]....
        /*0160*/ 	.word	0x000027e0
        /*0164*/ 	.word	0x00000007
        /*0168*/ 	.word	0x00000000
        /*016c*/ 	.short	0x010a
        /*016e*/ 	.byte	0x3f
	.zero		1


	//   ....[14]....
        /*0170*/ 	.word	0x00002d80
        /*0174*/ 	.word	0x00000008
        /*0178*/ 	.word	0x00000000
        /*017c*/ 	.short	0x010a
        /*017e*/ 	.byte	0x3f
	.zero		1


	//   ....[15]....
        /*0180*/ 	.word	0x00003620
        /*0184*/ 	.word	0x0000000d
        /*0188*/ 	.word	0x00000000
        /*018c*/ 	.short	0x0101
        /*018e*/ 	.byte	0x3f
	.zero		1


	//   ....[16]....
        /*0190*/ 	.word	0x00003b00
        /*0194*/ 	.word	0x00000008
        /*0198*/ 	.word	0x00000000
        /*019c*/ 	.short	0x010a
        /*019e*/ 	.byte	0x3f
	.zero		1


	//   ....[17]....
        /*01a0*/ 	.word	0x00004910
        /*01a4*/ 	.word	0x00000004
        /*01a8*/ 	.word	0x00000000
        /*01ac*/ 	.short	0x0101
        /*01ae*/ 	.byte	0x3f
	.zero		1


	//   ....[18]....
        /*01b0*/ 	.word	0x00004ee0
        /*01b4*/ 	.word	0x00000000
        /*01b8*/ 	.word	0x00000000
        /*01bc*/ 	.short	0x0101
        /*01be*/ 	.byte	0x3f
	.zero		1


	//   ....[19]....
        /*01c0*/ 	.word	0x0000f090
        /*01c4*/ 	.word	0x00000006
        /*01c8*/ 	.word	0x00000020
        /*01cc*/ 	.short	0x010a
        /*01ce*/ 	.byte	0x3f
	.zero		1


	//   ....[20]....
        /*01d0*/ 	.word	0x0000f510
        /*01d4*/ 	.word	0x00000003
        /*01d8*/ 	.word	0x00000058
        /*01dc*/ 	.short	0x0101
        /*01de*/ 	.byte	0x3f
	.zero		1


	//   ....[21]....
        /*01e0*/ 	.word	0x0000fc10
        /*01e4*/ 	.word	0x00000005
        /*01e8*/ 	.word	0x00000000
        /*01ec*/ 	.short	0x010a
        /*01ee*/ 	.byte	0x3f
	.zero		1


	//   ....[22]....
        /*01f0*/ 	.word	0x0000fc90
        /*01f4*/ 	.word	0x00000007
        /*01f8*/ 	.word	0x00000000
        /*01fc*/ 	.short	0x010a
        /*01fe*/ 	.byte	0x3f
	.zero		1


	//   ....[23]....
        /*0200*/ 	.word	0x0000fd20
        /*0204*/ 	.word	0x00000006
        /*0208*/ 	.word	0x00000000
        /*020c*/ 	.short	0x010a
        /*020e*/ 	.byte	0x3f
	.zero		1


	//   ....[24]....
        /*0210*/ 	.word	0x0000fdb0
        /*0214*/ 	.word	0x00000003
        /*0218*/ 	.word	0x00000000
        /*021c*/ 	.short	0x010a
        /*021e*/ 	.byte	0x3f
	.zero		1


	//   ....[25]....
        /*0220*/ 	.word	0x0000fe80
        /*0224*/ 	.word	0x00000004
        /*0228*/ 	.word	0x00000000
        /*022c*/ 	.short	0x010a
        /*022e*/ 	.byte	0x3f
	.zero		1


	//   ....[26]....
        /*0230*/ 	.word	0x0000fed0
        /*0234*/ 	.word	0x00000007
        /*0238*/ 	.word	0x00000000
        /*023c*/ 	.short	0x010a
        /*023e*/ 	.byte	0x3f
	.zero		1


	//   ....[27]....
        /*0240*/ 	.word	0x0000ff20
        /*0244*/ 	.word	0x00000008
        /*0248*/ 	.word	0x00000000
        /*024c*/ 	.short	0x010a
        /*024e*/ 	.byte	0x3f
	.zero		1


	//   ....[28]....
        /*0250*/ 	.word	0x0000fff0
        /*0254*/ 	.word	0x00000006
        /*0258*/ 	.word	0x00000020
        /*025c*/ 	.short	0x010a
        /*025e*/ 	.byte	0x3f
	.zero		1


	//   ....[29]....
        /*0260*/ 	.word	0x000100c0
        /*0264*/ 	.word	0x00000005
        /*0268*/ 	.word	0x00000000
        /*026c*/ 	.short	0x010a
        /*026e*/ 	.byte	0x3f
	.zero		1


	//   ....[30]....
        /*0270*/ 	.word	0x00010110
        /*0274*/ 	.word	0x00000007
        /*0278*/ 	.word	0x00000000
        /*027c*/ 	.short	0x010a
        /*027e*/ 	.byte	0x3f
	.zero		1


	//   ....[31]....
        /*0280*/ 	.word	0x00010160
        /*0284*/ 	.word	0x00000006
        /*0288*/ 	.word	0x00000000
        /*028c*/ 	.short	0x010a
        /*028e*/ 	.byte	0x3f
	.zero		1


	//----- nvinfo : EIATTR_NUM_MBARRIERS
	.align		4
.L_36:
        /*0290*/ 	.byte	0x03, 0x38
        /*0292*/ 	.short	0x000a


	//----- nvinfo : EIATTR_EXIT_INSTR_OFFSETS
	.align		4
        /*0294*/ 	.byte	0x04, 0x1c
        /*0296*/ 	.short	(.L_38 - .L_37)


	//   ....[0]....
.L_37:
        /*0298*/ 	.word	0x00000610


	//   ....[1]....
        /*029c*/ 	.word	0x00000ee0


	//   ....[2]....
        /*02a0*/ 	.word	0x0000e470


	//   ....[3]....
        /*02a4*/ 	.word	0x0000ea90


	//   ....[4]....
        /*02a8*/ 	.word	0x0000fe00


	//----- nvinfo : EIATTR_MAX_THREADS
	.align		4
.L_38:
        /*02ac*/ 	.byte	0x04, 0x05
        /*02ae*/ 	.short	(.L_40 - .L_39)
.L_39:
        /*02b0*/ 	.word	0x00000180
        /*02b4*/ 	.word	0x00000001
        /*02b8*/ 	.word	0x00000001


	//----- nvinfo : EIATTR_CRS_STACK_SIZE
	.align		4
.L_40:
        /*02bc*/ 	.byte	0x04, 0x1e
        /*02be*/ 	.short	(.L_42 - .L_41)
.L_41:
        /*02c0*/ 	.word	0x00000000


	//----- nvinfo : EIATTR_CBANK_PARAM_SIZE
	.align		4
.L_42:
        /*02c4*/ 	.byte	0x03, 0x19
        /*02c6*/ 	.short	0x0470


	//----- nvinfo : EIATTR_PARAM_CBANK
	.align		4
        /*02c8*/ 	.byte	0x04, 0x0a
        /*02ca*/ 	.short	(.L_44 - .L_43)
	.align		4
.L_43:
        /*02cc*/ 	.word	index@(.nv.constant0._ZN7cutlass13device_kernelINS_4gemm6kernel13GemmUniversalIN4cute5tupleIJiiiiEEENS1_10collective13CollectiveMmaINS1_39MainloopSm90TmaGmmaRmemAWarpSpecializedILi4ENS5_IJNS4_1CILi1EEESB_SB_EEENS1_35KernelTmaWarpSpecializedCooperativeEEENS5_IJNSA_ILi256EEENSA_ILi128EEESG_EEENS_12float_e5m2_tENS5_IJSB_llEEENS_12float_e4m3_tENS5_IJlSB_lEEENS4_8TiledMMAINS4_8MMA_AtomIJNS4_4SM904GMMA31MMA_64x128x32_F32E5M2E4M3_RS_TNILNSP_7ScaleInE1ELSR_1EEEEEENS4_6LayoutINS5_IJNSA_ILi2EEESB_SB_EEENS5_IJSB_NSA_ILi0EEESX_EEEEENS5_IJNS4_10UnderscoreES10_S10_EEEEENS4_13SM90_TMA_LOADENS4_14ComposedLayoutINS4_7SwizzleILi3ELi4ELi3EEENS4_18smem_ptr_flag_bitsILi8EEENSU_INS5_IJSG_NSA_ILi8EEEEEENS5_IJSB_SG_EEEEEEENS4_9Copy_AtomIJNS4_39AutoVectorizingCopyWithAssumedAlignmentILi128EEESI_EEENS4_8identityES13_NS14_IS16_S18_NSU_INS5_IJS19_SG_EEENS5_IJSG_SB_EEEEEEEvS1I_EENS_8epilogue10collective6detail29Sm90TmaWarpSpecializedAdapterINS1P_15DefaultEpilogueISI_SL_SL_NS1O_6thread17LinearCombinationISI_Li1EffLNS1T_9ScaleType4KindE0ELNS_15FloatRoundStyleE2ESI_EENS1_15EpilogueDefaultEEEEEvvEEEEvNT_6ParamsE)
        /*02d0*/ 	.short	0x0210
        /*02d2*/ 	.short	0x0470


	//----- nvinfo : EIATTR_SW_WAR
	.align		4
.L_44:
        /*02d4*/ 	.byte	0x04, 0x36
        /*02d6*/ 	.short	(.L_46 - .L_45)
.L_45:
        /*02d8*/ 	.word	0x00000008
.L_46:


//--------------------- .nv.callgraph             --------------------------
	.section	.nv.callgraph,"",@"SHT_CUDA_CALLGRAPH"
	.align	4
	.sectionentsize	8
	.align		4
        /*0000*/ 	.word	0x00000000
	.align		4
        /*0004*/ 	.word	0xffffffff
	.align		4
        /*0008*/ 	.word	index@(_ZN7cutlass13device_kernelINS_4gemm6kernel13GemmUniversalIN4cute5tupleIJiiiiEEENS1_10collective13CollectiveMmaINS1_39MainloopSm90TmaGmmaRmemAWarpSpecializedILi4ENS5_IJNS4_1CILi1EEESB_SB_EEENS1_35KernelTmaWarpSpecializedCooperativeEEENS5_IJNSA_ILi256EEENSA_ILi128EEESG_EEENS_12float_e5m2_tENS5_IJSB_llEEENS_12float_e4m3_tENS5_IJlSB_lEEENS4_8TiledMMAINS4_8MMA_AtomIJNS4_4SM904GMMA31MMA_64x128x32_F32E5M2E4M3_RS_TNILNSP_7ScaleInE1ELSR_1EEEEEENS4_6LayoutINS5_IJNSA_ILi2EEESB_SB_EEENS5_IJSB_NSA_ILi0EEESX_EEEEENS5_IJNS4_10UnderscoreES10_S10_EEEEENS4_13SM90_TMA_LOADENS4_14ComposedLayoutINS4_7SwizzleILi3ELi4ELi3EEENS4_18smem_ptr_flag_bitsILi8EEENSU_INS5_IJSG_NSA_ILi8EEEEEENS5_IJSB_SG_EEEEEEENS4_9Copy_AtomIJNS4_39AutoVectorizingCopyWithAssumedAlignmentILi128EEESI_EEENS4_8identityES13_NS14_IS16_S18_NSU_INS5_IJS19_SG_EEENS5_IJSG_SB_EEEEEEEvS1I_EENS_8epilogue10collective6detail29Sm90TmaWarpSpecializedAdapterINS1P_15DefaultEpilogueISI_SL_SL_NS1O_6thread17LinearCombinationISI_Li1EffLNS1T_9ScaleType4KindE0ELNS_15FloatRoundStyleE2ESI_EENS1_15EpilogueDefaultEEEEEvvEEEEvNT_6ParamsE)
	.align		4
        /*000c*/ 	.word	index@(__assertfail)
	.align		4
        /*0010*/ 	.word	0x00000000
	.align		4
        /*0014*/ 	.word	0xfffffffe
	.align		4
        /*0018*/ 	.word	0x00000000
	.align		4
        /*001c*/ 	.word	0xfffffffd
	.align		4
        /*0020*/ 	.word	0x00000000
	.align		4
        /*0024*/ 	.word	0xfffffffc


//--------------------- .nv.constant4             --------------------------
	.section	.nv.constant4,"a",@progbits
	.align	8
	.align		8
.nv.constant4:
        /*0000*/ 	.dword	__assertfail
	.align		8
        /*0008*/ 	.dword	__unnamed_1
	.align		8
        /*0010*/ 	.dword	__unnamed_2
	.align		8
        /*0018*/ 	.dword	_ZN40_INTERNAL_888120b2_4_k_cu_a3b528bd_321104cuda3std3__45__cpo5beginE
	.align		8
        /*0020*/ 	.dword	_ZN40_INTERNAL_888120b2_4_k_cu_a3b528bd_321104cuda3std3__45__cpo3endE
	.align		8
        /*0028*/ 	.dword	_ZN40_INTERNAL_888120b2_4_k_cu_a3b528bd_321104cuda3std3__45__cpo6cbeginE
	.align		8
        /*0030*/ 	.dword	_ZN40_INTERNAL_888120b2_4_k_cu_a3b528bd_321104cuda3std3__45__cpo4cendE
	.align		8
        /*0038*/ 	.dword	_ZN40_INTERNAL_888120b2_4_k_cu_a3b528bd_321104cuda3std3__442_GLOBAL__N__888120b2_4_k_cu_a3b528bd_321106ignoreE
	.align		8
        /*0040*/ 	.dword	_ZN40_INTERNAL_888120b2_4_k_cu_a3b528bd_321104cuda3std3__419piecewise_constructE
	.align		8
        /*0048*/ 	.dword	_ZN40_INTERNAL_888120b2_4_k_cu_a3b528bd_321104cuda3std3__48in_placeE
	.align		8
        /*0050*/ 	.dword	_ZN40_INTERNAL_888120b2_4_k_cu_a3b528bd_321104cuda3std6ranges3__45__cpo4swapE
	.align		8
        /*0058*/ 	.dword	_ZN40_INTERNAL_888120b2_4_k_cu_a3b528bd_321104cuda3std6ranges3__45__cpo9iter_moveE
	.align		8
        /*0060*/ 	.dword	_ZN40_INTERNAL_888120b2_4_k_cu_a3b528bd_321104cute7productE
	.align		8
        /*0068*/ 	.dword	_ZN40_INTERNAL_888120b2_4_k_cu_a3b528bd_321104cute1_E
	.align		8
        /*0070*/ 	.dword	$str$24
	.align		8
        /*0078*/ 	.dword	$str$25


//--------------------- .text._ZN7cutlass13device_kernelINS_4gemm6kernel13GemmUniversalIN4cute5tupleIJiiiiEEENS1_10collective13CollectiveMmaINS1_39MainloopSm90TmaGmmaRmemAWarpSpecializedILi4ENS5_IJNS4_1CILi1EEESB_SB_EEENS1_35KernelTmaWarpSpecializedCooperativeEEENS5_IJNSA_ILi256EEENSA_ILi128EEESG_EEENS_12float_e5m2_tENS5_IJSB_llEEENS_12float_e4m3_tENS5_IJlSB_lEEENS4_8TiledMMAINS4_8MMA_AtomIJNS4_4SM904GMMA31MMA_64x128x32_F32E5M2E4M3_RS_TNILNSP_7ScaleInE1ELSR_1EEEEEENS4_6LayoutINS5_IJNSA_ILi2EEESB_SB_EEENS5_IJSB_NSA_ILi0EEESX_EEEEENS5_IJNS4_10UnderscoreES10_S10_EEEEENS4_13SM90_TMA_LOADENS4_14ComposedLayoutINS4_7SwizzleILi3ELi4ELi3EEENS4_18smem_ptr_flag_bitsILi8EEENSU_INS5_IJSG_NSA_ILi8EEEEEENS5_IJSB_SG_EEEEEEENS4_9Copy_AtomIJNS4_39AutoVectorizingCopyWithAssumedAlignmentILi128EEESI_EEENS4_8identityES13_NS14_IS16_S18_NSU_INS5_IJS19_SG_EEENS5_IJSG_SB_EEEEEEEvS1I_EENS_8epilogue10collective6detail29Sm90TmaWarpSpecializedAdapterINS1P_15DefaultEpilogueISI_SL_SL_NS1O_6thread17LinearCombinationISI_Li1EffLNS1T_9ScaleType4KindE0ELNS_15FloatRoundStyleE2ESI_EENS1_15EpilogueDefaultEEEEEvvEEEEvNT_6ParamsE --------------------------
	.section	.text._ZN7cutlass13device_kernelINS_4gemm6kernel13GemmUniversalIN4cute5tupleIJiiiiEEENS1_10collective13CollectiveMmaINS1_39MainloopSm90TmaGmmaRmemAWarpSpecializedILi4ENS5_IJNS4_1CILi1EEESB_SB_EEENS1_35KernelTmaWarpSpecializedCooperativeEEENS5_IJNSA_ILi256EEENSA_ILi128EEESG_EEENS_12float_e5m2_tENS5_IJSB_llEEENS_12float_e4m3_tENS5_IJlSB_lEEENS4_8TiledMMAINS4_8MMA_AtomIJNS4_4SM904GMMA31MMA_64x128x32_F32E5M2E4M3_RS_TNILNSP_7ScaleInE1ELSR_1EEEEEENS4_6LayoutINS5_IJNSA_ILi2EEESB_SB_EEENS5_IJSB_NSA_ILi0EEESX_EEEEENS5_IJNS4_10UnderscoreES10_S10_EEEEENS4_13SM90_TMA_LOADENS4_14ComposedLayoutINS4_7SwizzleILi3ELi4ELi3EEENS4_18smem_ptr_flag_bitsILi8EEENSU_INS5_IJSG_NSA_ILi8EEEEEENS5_IJSB_SG_EEEEEEENS4_9Copy_AtomIJNS4_39AutoVectorizingCopyWithAssumedAlignmentILi128EEESI_EEENS4_8identityES13_NS14_IS16_S18_NSU_INS5_IJS19_SG_EEENS5_IJSG_SB_EEEEEEEvS1I_EENS_8epilogue10collective6detail29Sm90TmaWarpSpecializedAdapterINS1P_15DefaultEpilogueISI_SL_SL_NS1O_6thread17LinearCombinationISI_Li1EffLNS1T_9ScaleType4KindE0ELNS_15FloatRoundStyleE2ESI_EENS1_15EpilogueDefaultEEEEEvvEEEEvNT_6ParamsE,"ax",@progbits
	.align	128
.text._ZN7cutlass13device_kernelINS_4gemm6kernel13GemmUniversalIN4cute5tupleIJiiiiEEENS1_10collective13CollectiveMmaINS1_39MainloopSm90TmaGmmaRmemAWarpSpecializedILi4ENS5_IJNS4_1CILi1EEESB_SB_EEENS1_35KernelTmaWarpSpecializedCooperativeEEENS5_IJNSA_ILi256EEENSA_ILi128EEESG_EEENS_12float_e5m2_tENS5_IJSB_llEEENS_12float_e4m3_tENS5_IJlSB_lEEENS4_8TiledMMAINS4_8MMA_AtomIJNS4_4SM904GMMA31MMA_64x128x32_F32E5M2E4M3_RS_TNILNSP_7ScaleInE1ELSR_1EEEEEENS4_6LayoutINS5_IJNSA_ILi2EEESB_SB_EEENS5_IJSB_NSA_ILi0EEESX_EEEEENS5_IJNS4_10UnderscoreES10_S10_EEEEENS4_13SM90_TMA_LOADENS4_14ComposedLayoutINS4_7SwizzleILi3ELi4ELi3EEENS4_18smem_ptr_flag_bitsILi8EEENSU_INS5_IJSG_NSA_ILi8EEEEEENS5_IJSB_SG_EEEEEEENS4_9Copy_AtomIJNS4_39AutoVectorizingCopyWithAssumedAlignmentILi128EEESI_EEENS4_8identityES13_NS14_IS16_S18_NSU_INS5_IJS19_SG_EEENS5_IJSG_SB_EEEEEEEvS1I_EENS_8epilogue10collective6detail29Sm90TmaWarpSpecializedAdapterINS1P_15DefaultEpilogueISI_SL_SL_NS1O_6thread17LinearCombinationISI_Li1EffLNS1T_9ScaleType4KindE0ELNS_15FloatRoundStyleE2ESI_EENS1_15EpilogueDefaultEEEEEvvEEEEvNT_6ParamsE:
        .type           _ZN7cutlass13device_kernelINS_4gemm6kernel13GemmUniversalIN4cute5tupleIJiiiiEEENS1_10collective13CollectiveMmaINS1_39MainloopSm90TmaGmmaRmemAWarpSpecializedILi4ENS5_IJNS4_1CILi1EEESB_SB_EEENS1_35KernelTmaWarpSpecializedCooperativeEEENS5_IJNSA_ILi256EEENSA_ILi128EEESG_EEENS_12float_e5m2_tENS5_IJSB_llEEENS_12float_e4m3_tENS5_IJlSB_lEEENS4_8TiledMMAINS4_8MMA_AtomIJNS4_4SM904GMMA31MMA_64x128x32_F32E5M2E4M3_RS_TNILNSP_7ScaleInE1ELSR_1EEEEEENS4_6LayoutINS5_IJNSA_ILi2EEESB_SB_EEENS5_IJSB_NSA_ILi0EEESX_EEEEENS5_IJNS4_10UnderscoreES10_S10_EEEEENS4_13SM90_TMA_LOADENS4_14ComposedLayoutINS4_7SwizzleILi3ELi4ELi3EEENS4_18smem_ptr_flag_bitsILi8EEENSU_INS5_IJSG_NSA_ILi8EEEEEENS5_IJSB_SG_EEEEEEENS4_9Copy_AtomIJNS4_39AutoVectorizingCopyWithAssumedAlignmentILi128EEESI_EEENS4_8identityES13_NS14_IS16_S18_NSU_INS5_IJS19_SG_EEENS5_IJSG_SB_EEEEEEEvS1I_EENS_8epilogue10collective6detail29Sm90TmaWarpSpecializedAdapterINS1P_15DefaultEpilogueISI_SL_SL_NS1O_6thread17LinearCombinationISI_Li1EffLNS1T_9ScaleType4KindE0ELNS_15FloatRoundStyleE2ESI_EENS1_15EpilogueDefaultEEEEEvvEEEEvNT_6ParamsE,@function
        .size           _ZN7cutlass13device_kernelINS_4gemm6kernel13GemmUniversalIN4cute5tupleIJiiiiEEENS1_10collective13CollectiveMmaINS1_39MainloopSm90TmaGmmaRmemAWarpSpecializedILi4ENS5_IJNS4_1CILi1EEESB_SB_EEENS1_35KernelTmaWarpSpecializedCooperativeEEENS5_IJNSA_ILi256EEENSA_ILi128EEESG_EEENS_12float_e5m2_tENS5_IJSB_llEEENS_12float_e4m3_tENS5_IJlSB_lEEENS4_8TiledMMAINS4_8MMA_AtomIJNS4_4SM904GMMA31MMA_64x128x32_F32E5M2E4M3_RS_TNILNSP_7ScaleInE1ELSR_1EEEEEENS4_6LayoutINS5_IJNSA_ILi2EEESB_SB_EEENS5_IJSB_NSA_ILi0EEESX_EEEEENS5_IJNS4_10UnderscoreES10_S10_EEEEENS4_13SM90_TMA_LOADENS4_14ComposedLayoutINS4_7SwizzleILi3ELi4ELi3EEENS4_18smem_ptr_flag_bitsILi8EEENSU_INS5_IJSG_NSA_ILi8EEEEEENS5_IJSB_SG_EEEEEEENS4_9Copy_AtomIJNS4_39AutoVectorizingCopyWithAssumedAlignmentILi128EEESI_EEENS4_8identityES13_NS14_IS16_S18_NSU_INS5_IJS19_SG_EEENS5_IJSG_SB_EEEEEEEvS1I_EENS_8epilogue10collective6detail29Sm90TmaWarpSpecializedAdapterINS1P_15DefaultEpilogueISI_SL_SL_NS1O_6thread17LinearCombinationISI_Li1EffLNS1T_9ScaleType4KindE0ELNS_15FloatRoundStyleE2ESI_EENS1_15EpilogueDefaultEEEEEvvEEEEvNT_6ParamsE,(.L_x_341 - _ZN7cutlass13device_kernelINS_4gemm6kernel13GemmUniversalIN4cute5tupleIJiiiiEEENS1_10collective13CollectiveMmaINS1_39MainloopSm90TmaGmmaRmemAWarpSpecializedILi4ENS5_IJNS4_1CILi1EEESB_SB_EEENS1_35KernelTmaWarpSpecializedCooperativeEEENS5_IJNSA_ILi256EEENSA_ILi128EEESG_EEENS_12float_e5m2_tENS5_IJSB_llEEENS_12float_e4m3_tENS5_IJlSB_lEEENS4_8TiledMMAINS4_8MMA_AtomIJNS4_4SM904GMMA31MMA_64x128x32_F32E5M2E4M3_RS_TNILNSP_7ScaleInE1ELSR_1EEEEEENS4_6LayoutINS5_IJNSA_ILi2EEESB_SB_EEENS5_IJSB_NSA_ILi0EEESX_EEEEENS5_IJNS4_10UnderscoreES10_S10_EEEEENS4_13SM90_TMA_LOADENS4_14ComposedLayoutINS4_7SwizzleILi3ELi4ELi3EEENS4_18smem_ptr_flag_bitsILi8EEENSU_INS5_IJSG_NSA_ILi8EEEEEENS5_IJSB_SG_EEEEEEENS4_9Copy_AtomIJNS4_39AutoVectorizingCopyWithAssumedAlignmentILi128EEESI_EEENS4_8identityES13_NS14_IS16_S18_NSU_INS5_IJS19_SG_EEENS5_IJSG_SB_EEEEEEEvS1I_EENS_8epilogue10collective6detail29Sm90TmaWarpSpecializedAdapterINS1P_15DefaultEpilogueISI_SL_SL_NS1O_6thread17LinearCombinationISI_Li1EffLNS1T_9ScaleType4KindE0ELNS_15FloatRoundStyleE2ESI_EENS1_15EpilogueDefaultEEEEEvvEEEEvNT_6ParamsE)
        .other          _ZN7cutlass13device_kernelINS_4gemm6kernel13GemmUniversalIN4cute5tupleIJiiiiEEENS1_10collective13CollectiveMmaINS1_39MainloopSm90TmaGmmaRmemAWarpSpecializedILi4ENS5_IJNS4_1CILi1EEESB_SB_EEENS1_35KernelTmaWarpSpecializedCooperativeEEENS5_IJNSA_ILi256EEENSA_ILi128EEESG_EEENS_12float_e5m2_tENS5_IJSB_llEEENS_12float_e4m3_tENS5_IJlSB_lEEENS4_8TiledMMAINS4_8MMA_AtomIJNS4_4SM904GMMA31MMA_64x128x32_F32E5M2E4M3_RS_TNILNSP_7ScaleInE1ELSR_1EEEEEENS4_6LayoutINS5_IJNSA_ILi2EEESB_SB_EEENS5_IJSB_NSA_ILi0EEESX_EEEEENS5_IJNS4_10UnderscoreES10_S10_EEEEENS4_13SM90_TMA_LOADENS4_14ComposedLayoutINS4_7SwizzleILi3ELi4ELi3EEENS4_18smem_ptr_flag_bitsILi8EEENSU_INS5_IJSG_NSA_ILi8EEEEEENS5_IJSB_SG_EEEEEEENS4_9Copy_AtomIJNS4_39AutoVectorizingCopyWithAssumedAlignmentILi128EEESI_EEENS4_8identityES13_NS14_IS16_S18_NSU_INS5_IJS19_SG_EEENS5_IJSG_SB_EEEEEEEvS1I_EENS_8epilogue10collective6detail29Sm90TmaWarpSpecializedAdapterINS1P_15DefaultEpilogueISI_SL_SL_NS1O_6thread17LinearCombinationISI_Li1EffLNS1T_9ScaleType4KindE0ELNS_15FloatRoundStyleE2ESI_EENS1_15EpilogueDefaultEEEEEvvEEEEvNT_6ParamsE,@"STO_CUDA_ENTRY STV_DEFAULT"
_ZN7cutlass13device_kernelINS_4gemm6kernel13GemmUniversalIN4cute5tupleIJiiiiEEENS1_10collective13CollectiveMmaINS1_39MainloopSm90TmaGmmaRmemAWarpSpecializedILi4ENS5_IJNS4_1CILi1EEESB_SB_EEENS1_35KernelTmaWarpSpecializedCooperativeEEENS5_IJNSA_ILi256EEENSA_ILi128EEESG_EEENS_12float_e5m2_tENS5_IJSB_llEEENS_12float_e4m3_tENS5_IJlSB_lEEENS4_8TiledMMAINS4_8MMA_AtomIJNS4_4SM904GMMA31MMA_64x128x32_F32E5M2E4M3_RS_TNILNSP_7ScaleInE1ELSR_1EEEEEENS4_6LayoutINS5_IJNSA_ILi2EEESB_SB_EEENS5_IJSB_NSA_ILi0EEESX_EEEEENS5_IJNS4_10UnderscoreES10_S10_EEEEENS4_13SM90_TMA_LOADENS4_14ComposedLayoutINS4_7SwizzleILi3ELi4ELi3EEENS4_18smem_ptr_flag_bitsILi8EEENSU_INS5_IJSG_NSA_ILi8EEEEEENS5_IJSB_SG_EEEEEEENS4_9Copy_AtomIJNS4_39AutoVectorizingCopyWithAssumedAlignmentILi128EEESI_EEENS4_8identityES13_NS14_IS16_S18_NSU_INS5_IJS19_SG_EEENS5_IJSG_SB_EEEEEEEvS1I_EENS_8epilogue10collective6detail29Sm90TmaWarpSpecializedAdapterINS1P_15DefaultEpilogueISI_SL_SL_NS1O_6thread17LinearCombinationISI_Li1EffLNS1T_9ScaleType4KindE0ELNS_15FloatRoundStyleE2ESI_EENS1_15EpilogueDefaultEEEEEvvEEEEvNT_6ParamsE:
[----:B------:R-:W0:Y:S01]  /*0000*/  LDC R1, c[0x0][0x28] ;  /* 0x00000a00ff017b82 */ /* 0x000e220000000800 */
[----:B------:R-:W1:Y:S01]  /*0010*/  S2R R18, SR_TID.X ;  /* 0x0000000000127919 */ /* 0x000e620000002100 */
[----:B------:R-:W-:Y:S01]  /*0020*/  ELECT P0, URZ, PT ;  /* 0x00000000003f782f */ /* 0x000fe20003800000 */
[----:B------:R-:W-:Y:S01]  /*0030*/  BSSY B0, `(.L_x_0) ;  /* 0x0000015000007945 */ /* 0x000fe20003800000 */
[--C-:B-1----:R-:W-:Y:S02]  /*0040*/  SHF.R.U32.HI R0, RZ, 0x5, R18.reuse ;  /* 0x00000005ff007819 */ /* 0x102fe40000011612 */
[----:B------:R-:W-:-:S03]  /*0050*/  SHF.R.U32.HI R2, RZ, 0x7, R18 ;  /* 0x00000007ff027819 */ /* 0x000fc60000011612 */
[----:B------:R-:W1:Y:S04]  /*0060*/  SHFL.IDX PT, R3, R0, RZ, 0x1f ;  /* 0x00001fff00037589 */ /* 0x000e6800000e0000 */
[----:B------:R-:W2:Y:S01]  /*0070*/  SHFL.IDX PT, R2, R2, RZ, 0x1f ;  /* 0x00001fff02027589 */ /* 0x000ea200000e0000 */
[----:B-1----:R-:W-:Y:S02]  /*0080*/  R2UR UR4, R3 ;  /* 0x00000000030472ca */ /* 0x002fe400000e0000 */
[----:B--2---:R-:W-:-:S11]  /*0090*/  R2UR UR6, R2 ;  /* 0x00000000020672ca */ /* 0x004fd600000e0000 */
[----:B------:R-:W-:Y:S02]  /*00a0*/  USHF.R.S32.HI UR5, URZ, 0x1f, UR4 ;  /* 0x0000001f3f057899 */ /* 0x000fe40008011404 */
[----:B------:R-:W-:Y:S02]  /*00b0*/  ISETP.NE.OR P0, PT, RZ, UR4, !P0 ;  /* 0x00000004ff007c0c */ /* 0x000fe4000c705670 */
[----:B------:R-:W-:-:S04]  /*00c0*/  ULEA.HI UR5, UR5, UR4, URZ, 0x2 ;  /* 0x0000000405057291 */ /* 0x000fc8000f8f103f */
[----:B------:R-:W-:-:S04]  /*00d0*/  ULOP3.LUT UR5, UR5, 0xfffffffc, URZ, 0xc0, !UPT ;  /* 0xfffffffc05057892 */ /* 0x000fc8000f8ec03f */
[----:B------:R-:W-:-:S03]  /*00e0*/  UIADD3 UR8, UR4, -UR5, URZ ;  /* 0x8000000504087290 */ /* 0x000fc6000fffe03f */
[----:B0-----:R-:W-:Y:S09]  /*00f0*/  @P0 BRA `(.L_x_1) ;  /* 0x0000000000200947 */ /* 0x001ff20003800000 */
[----:B------:R-:W-:Y:S02]  /*0100*/  ULDC.64 UR4, c[0x0][0x198] ;  /* 0x0000660000047ab9 */ /* 0x000fe40000000a00 */
[----:B------:R-:W-:Y:S02]  /*0110*/  UIADD3 UR10, UP0, UR4, 0xf0, URZ ;  /* 0x000000f0040a7890 */ /* 0x000fe4000ff1e03f */
[----:B------:R-:W-:Y:S02]  /*0120*/  UIADD3 UR4, UP1, UR4, 0x1f0, URZ ;  /* 0x000001f004047890 */ /* 0x000fe4000ff3e03f */
[----:B------:R-:W-:Y:S02]  /*0130*/  UIADD3.X UR11, URZ, UR5, URZ, UP0, !UPT ;  /* 0x000000053f0b7290 */ /* 0x000fe400087fe43f */
[----:B------:R-:W-:-:S07]  /*0140*/  UIADD3.X UR5, URZ, UR5, URZ, UP1, !UPT ;  /* 0x000000053f057290 */ /* 0x000fce0008ffe43f */
[----:B------:R0:W-:Y:S02]  /*0150*/  UTMACCTL.PF [UR10] ;  /* 0x000000000a0079b9 */ /* 0x0001e40008040000 */
[----:B------:R0:W-:Y:S02]  /*0160*/  UTMACCTL.PF [UR4] ;  /* 0x00000000040079b9 */ /* 0x0001e40008040000 */
[----:B0-----:R-:W-:Y:S01]  /*0170*/  NOP ;  /* 0x0000000000007918 */ /* 0x001fe20000000000 */
.L_x_1:
[----:B------:R-:W-:Y:S05]  /*0180*/  BSYNC B0 ;  /* 0x0000000000007941 */ /* 0x000fea0003800000 */
.L_x_0:
[----:B------:R-:W0:Y:S01]  /*0190*/  SHFL.IDX PT, R2, R0, RZ, 0x1f ;  /* 0x00001fff00027589 */ /* 0x000e2200000e0000 */
[----:B------:R-:W-:Y:S01]  /*01a0*/  UISETP.NE.AND UP0, UPT, UR8, 0x3, UPT ;  /* 0x000000030800788c */ /* 0x000fe2000bf05270 */
[----:B------:R-:W-:Y:S01]  /*01b0*/  ISETP.NE.AND P1, PT, RZ, UR6, PT ;  /* 0x00000006ff007c0c */ /* 0x000fe2000bf25270 */
[----:B------:R-:W-:Y:S02]  /*01c0*/  UIADD3 UR10, UR6, -0x1, URZ ;  /* 0xffffffff060a7890 */ /* 0x000fe4000fffe03f */
[----:B------:R-:W-:Y:S02]  /*01d0*/  UISETP.EQ.OR UP0, UPT, UR8, URZ, !UP0 ;  /* 0x0000003f0800728c */ /* 0x000fe4000c702670 */
[----:B------:R-:W-:Y:S02]  /*01e0*/  UISETP.GE.U32.AND UP1, UPT, UR10, 0x2, UPT ;  /* 0x000000020a00788c */ /* 0x000fe4000bf26070 */
[----:B------:R-:W-:-:S04]  /*01f0*/  UISETP.EQ.AND UP0, UPT, UR6, URZ, UP0 ;  /* 0x0000003f0600728c */ /* 0x000fc80008702270 */
[----:B------:R-:W-:-:S04]  /*0200*/  USEL UR42, URZ, 0x1, !UP0 ;  /* 0x000000013f2a7887 */ /* 0x000fc8000c000000 */
[----:B------:R-:W-:Y:S01]  /*0210*/  USEL UR42, UR42, 0x2, UP1 ;  /* 0x000000022a2a7887 */ /* 0x000fe20008800000 */
[----:B0-----:R-:W-:-:S13]  /*0220*/  ISETP.NE.AND P0, PT, R2, RZ, PT ;  /* 0x000000ff0200720c */ /* 0x001fda0003f05270 */
[----:B------:R-:W-:Y:S05]  /*0230*/  @P0 BRA `(.L_x_2) ;  /* 0x0000000000580947 */ /* 0x000fea0003800000 */
[----:B------:R-:W0:Y:S01]  /*0240*/  S2UR UR9, SR_CgaCtaId ;  /* 0x00000000000979c3 */ /* 0x000e220000008800 */
[----:B------:R-:W-:Y:S01]  /*0250*/  UMOV UR4, 0x400 ;  /* 0x0000040000047882 */ /* 0x000fe20000000000 */
[----:B------:R-:W-:Y:S01]  /*0260*/  UMOV UR5, 0x1 ;  /* 0x0000000100057882 */ /* 0x000fe20000000000 */
[----:B------:R-:W-:Y:S01]  /*0270*/  UMOV UR6, 0x100 ;  /* 0x0000010000067882 */ /* 0x000fe20000000000 */
[----:B------:R-:W-:Y:S01]  /*0280*/  ELECT P0, URZ, PT ;  /* 0x00000000003f782f */ /* 0x000fe20003800000 */
[----:B------:R-:W-:-:S04]  /*0290*/  UIADD3 UR6, -UR6, 0x100000, URZ ;  /* 0x0010000006067890 */ /* 0x000fc8000fffe13f */
[----:B------:R-:W-:Y:S02]  /*02a0*/  USHF.L.U32 UR7, UR6, 0xb, URZ ;  /* 0x0000000b06077899 */ /* 0x000fe4000800063f */
[----:B------:R-:W-:Y:S02]  /*02b0*/  USHF.L.U32 UR6, UR6, 0x1, URZ ;  /* 0x0000000106067899 */ /* 0x000fe4000800063f */
[----:B0-----:R-:W-:Y:S02]  /*02c0*/  ULEA UR9, UR9, UR4, 0x18 ;  /* 0x0000000409097291 */ /* 0x001fe4000f8ec03f */
[----:B------:R-:W-:-:S04]  /*02d0*/  UIADD3 UR4, -UR5, 0x100000, URZ ;  /* 0x0010000005047890 */ /* 0x000fc8000fffe13f */
[----:B------:R-:W-:Y:S02]  /*02e0*/  USHF.L.U32 UR5, UR4, 0xb, URZ ;  /* 0x0000000b04057899 */ /* 0x000fe4000800063f */
[----:B------:R-:W-:Y:S01]  /*02f0*/  USHF.L.U32 UR4, UR4, 0x1, URZ ;  /* 0x0000000104047899 */ /* 0x000fe2000800063f */
[----:B------:R-:W0:Y:S11]  /*0300*/  FENCE.VIEW.ASYNC.S ;  /* 0x00000000000073c6 */ /* 0x000e360000000000 */
[----:B0-----:R0:W1:Y:S01]  /*0310*/  SYNCS.EXCH.64 URZ, [UR9], UR4 ;  /* 0x00000004093f75b2 */ /* 0x0010620008000100 */
[----:B------:R0:W2:Y:S01]  /*0320*/  SYNCS.EXCH.64 URZ, [UR9+0x20], UR6 ;  /* 0x00002006093f75b2 */ /* 0x0000a20008000100 */
[----:B------:R0:W3:Y:S01]  /*0330*/  SYNCS.EXCH.64 URZ, [UR9+0x8], UR4 ;  /* 0x00000804093f75b2 */ /* 0x0000e20008000100 */
[----:B------:R0:W4:Y:S01]  /*0340*/  SYNCS.EXCH.64 URZ, [UR9+0x28], UR6 ;  /* 0x00002806093f75b2 */ /* 0x0001220008000100 */
[----:B------:R0:W0:Y:S01]  /*0350*/  SYNCS.EXCH.64 URZ, [UR9+0x10], UR4 ;  /* 0x00001004093f75b2 */ /* 0x0000220008000100 */
[----:B------:R0:W0:Y:S01]  /*0360*/  SYNCS.EXCH.64 URZ, [UR9+0x30], UR6 ;  /* 0x00003006093f75b2 */ /* 0x0000220008000100 */
[----:B------:R0:W0:Y:S01]  /*0370*/  SYNCS.EXCH.64 URZ, [UR9+0x18], UR4 ;  /* 0x00001804093f75b2 */ /* 0x0000220008000100 */
[----:B------:R0:W0:Y:S01]  /*0380*/  SYNCS.EXCH.64 URZ, [UR9+0x38], UR6 ;  /* 0x00003806093f75b2 */ /* 0x0000220008000100 */
[----:B------:R-:W-:Y:S01]  /*0390*/  NOP ;  /* 0x0000000000007918 */ /* 0x000fe20000000000 */
.L_x_2:
[----:B------:R-:W5:Y:S01]  /*03a0*/  SHFL.IDX PT, R0, R0, RZ, 0x1f ;  /* 0x00001fff00007589 */ /* 0x000f6200000e0000 */
[----:B------:R-:W1:Y:S01]  /*03b0*/  LDC R2, c[0x0][0x65c] ;  /* 0x00019700ff027b82 */ /* 0x000e620000000800 */
[----:B------:R-:W-:Y:S01]  /*03c0*/  ELECT P0, URZ, PT ;  /* 0x00000000003f782f */ /* 0x000fe20003800000 */
[----:B------:R-:W-:Y:S01]  /*03d0*/  NOP ;  /* 0x0000000000007918 */ /* 0x000fe20000000000 */
[----:B------:R-:W2:Y:S01]  /*03e0*/  S2R R4, SR_CTAID.X ;  /* 0x0000000000047919 */ /* 0x000ea20000002500 */
[----:B0-----:R-:W-:Y:S01]  /*03f0*/  UMOV UR4, 0x20 ;  /* 0x0000002000047882 */ /* 0x001fe20000000000 */
[----:B------:R-:W-:Y:S01]  /*0400*/  IMAD.MOV.U32 R5, RZ, RZ, RZ ;  /* 0x000000ffff057224 */ /* 0x000fe200078e00ff */
[----:B------:R-:W-:Y:S01]  /*0410*/  NOP ;  /* 0x0000000000007918 */ /* 0x000fe20000000000 */
[----:B-----5:R-:W-:Y:S02]  /*0420*/  ISETP.NE.OR P0, PT, R0, RZ, !P0 ;  /* 0x000000ff0000720c */ /* 0x020fe40004705670 */
[----:B-1----:R-:W-:Y:S01]  /*0430*/  ISETP.NE.AND P2, PT, R2, 0x1, PT ;  /* 0x000000010200780c */ /* 0x002fe20003f45270 */
[----:B------:R-:W0:Y:S03]  /*0440*/  S2R R0, SR_CTAID.Y ;  /* 0x0000000000007919 */ /* 0x000e260000002600 */
[----:B------:R-:W-:-:S07]  /*0450*/  P2R R3, PR, RZ, 0x4 ;  /* 0x00000004ff037803 */ /* 0x000fce0000000000 */
[----:B------:R-:W-:Y:S01]  /*0460*/  VOTEU.ALL UP0, P0 ;  /* 0x00000000003f7886 */ /* 0x000fe20000000000 */
[----:B------:R-:W-:Y:S01]  /*0470*/  VOTEU.ALL UP1, P0 ;  /* 0x00000000003f7886 */ /* 0x000fe20000020000 */
[----:B------:R-:W2:Y:S01]  /*0480*/  @P2 LDC R17, c[0x0][0x10] ;  /* 0x00000400ff112b82 */ /* 0x000ea20000000800 */
[----:B------:R-:W-:Y:S02]  /*0490*/  @P2 IMAD.MOV.U32 R7, RZ, RZ, RZ ;  /* 0x000000ffff072224 */ /* 0x000fe400078e00ff */
[----:B------:R-:W-:Y:S01]  /*04a0*/  @!UP0 UMOV UR6, 0x400 ;  /* 0x0000040000068882 */ /* 0x000fe20000000000 */
[----:B------:R-:W-:-:S04]  /*04b0*/  @!UP0 UIADD3 UR4, -UR4, 0x100000, URZ ;  /* 0x0010000004048890 */ /* 0x000fc8000fffe13f */
[----:B------:R-:W-:Y:S02]  /*04c0*/  @!UP0 USHF.L.U32 UR5, UR4, 0xb, URZ ;  /* 0x0000000b04058899 */ /* 0x000fe4000800063f */
[----:B------:R-:W-:Y:S01]  /*04d0*/  @!UP0 USHF.L.U32 UR4, UR4, 0x1, URZ ;  /* 0x0000000104048899 */ /* 0x000fe2000800063f */
[----:B------:R-:W-:Y:S01]  /*04e0*/  @P2 IMAD.MOV.U32 R9, RZ, RZ, RZ ;  /* 0x000000ffff092224 */ /* 0x000fe200078e00ff */
[----:B------:R-:W1:Y:S08]  /*04f0*/  @!UP0 S2UR UR7, SR_CgaCtaId ;  /* 0x00000000000789c3 */ /* 0x000e700000008800 */
[----:B------:R-:W5:Y:S01]  /*0500*/  @!P2 LDC R3, c[0x0][0xc] ;  /* 0x00000300ff03ab82 */ /* 0x000f620000000800 */
[----:B0-----:R-:W-:-:S04]  /*0510*/  @P2 IMAD.MOV.U32 R6, RZ, RZ, R0 ;  /* 0x000000ffff062224 */ /* 0x001fc800078e0000 */
[----:B--2---:R-:W-:-:S04]  /*0520*/  @P2 IMAD.WIDE.U32 R16, R4, R17, R6 ;  /* 0x0000001104102225 */ /* 0x004fc800078e0006 */
[----:B------:R-:W-:Y:S01]  /*0530*/  @P2 IMAD.IADD R17, R17, 0x1, R9 ;  /* 0x0000000111112824 */ /* 0x000fe200078e0209 */
[----:B-1----:R-:W-:Y:S01]  /*0540*/  @!UP0 ULEA UR6, UR7, UR6, 0x18 ;  /* 0x0000000607068291 */ /* 0x002fe2000f8ec03f */
[----:B------:R-:W-:Y:S01]  /*0550*/  VOTEU.ALL UP0, P0 ;  /* 0x00000000003f7886 */ /* 0x000fe20000000000 */
[----:B-----5:R-:W-:Y:S01]  /*0560*/  @!P2 IMAD.WIDE.U32 R6, R3, R0, R4 ;  /* 0x000000000306a225 */ /* 0x020fe200078e0004 */
[----:B------:R-:W0:Y:S09]  /*0570*/  FENCE.VIEW.ASYNC.S ;  /* 0x00000000000073c6 */ /* 0x000e320000000000 */
[----:B0-----:R0:W3:Y:S01]  /*0580*/  @!UP0 SYNCS.EXCH.64 URZ, [UR6+0x50], UR4 ;  /* 0x00005004063f85b2 */ /* 0x0010e20008000100 */
[----:B------:R-:W-:-:S02]  /*0590*/  @!P2 IMAD.MOV.U32 R16, RZ, RZ, R6 ;  /* 0x000000ffff10a224 */ /* 0x000fc400078e0006 */
[----:B------:R-:W-:Y:S01]  /*05a0*/  @!P2 IMAD.MOV.U32 R17, RZ, RZ, R7 ;  /* 0x000000ffff11a224 */ /* 0x000fe200078e0007 */
[----:B------:R0:W3:Y:S01]  /*05b0*/  @!UP1 SYNCS.EXCH.64 URZ, [UR6+0x58], UR4 ;  /* 0x00005804063f95b2 */ /* 0x0000e20008000100 */
[----:B------:R-:W-:Y:S01]  /*05c0*/  NOP ;  /* 0x0000000000007918 */ /* 0x000fe20000000000 */
[----:B---34-:R-:W-:Y:S06]  /*05d0*/  BAR.SYNC.DEFER_BLOCKING 0x0 ;  /* 0x0000000000007b1d */ /* 0x018fec0000010000 */
[----:B------:R-:W-:Y:S05]  /*05e0*/  @!P1 BRA `(.L_x_3) ;  /* 0x000000dc00a49947 */ /* 0x000fea0003800000 */
[----:B------:R-:W-:-:S06]  /*05f0*/  UISETP.GT.U32.AND UP0, UPT, UR10, 0x1, UPT ;  /* 0x000000010a00788c */ /* 0x000fcc000bf04070 */
[----:B------:R-:W-:-:S13]  /*0600*/  PLOP3.LUT P0, PT, PT, PT, UP0, 0x80, 0x0 ;  /* 0x000000000000781c */ /* 0x000fda0003f0f008 */
[----:B0-----:R-:W-:Y:S05]  /*0610*/  @P0 EXIT ;  /* 0x000000000000094d */ /* 0x001fea0003800000 */
[----:B------:R-:W-:Y:S01]  /*0620*/  ULDC.64 UR4, c[0x0][0x650] ;  /* 0x0001940000047ab9 */ /* 0x000fe20000000a00 */
[----:B------:R-:W-:Y:S01]  /*0630*/  PRMT R3, RZ, 0x7610, R3 ;  /* 0x00007610ff037816 */ /* 0x000fe20000000003 */
[----:B------:R-:W-:Y:S01]  /*0640*/  IMAD.MOV.U32 R152, RZ, RZ, -0x1 ;  /* 0xffffffffff987424 */ /* 0x000fe200078e00ff */
[----:B------:R-:W-:Y:S01]  /*0650*/  ISETP.GE.U32.AND P0, PT, R16, UR4, PT ;  /* 0x0000000410007c0c */ /* 0x000fe2000bf06070 */
[----:B------:R-:W-:Y:S02]  /*0660*/  IMAD.MOV.U32 R23, RZ, RZ, -0x1 ;  /* 0xffffffffff177424 */ /* 0x000fe400078e00ff */
[----:B------:R-:W-:Y:S01]  /*0670*/  IMAD.MOV.U32 R22, RZ, RZ, -0x1 ;  /* 0xffffffffff167424 */ /* 0x000fe200078e00ff */
[----:B------:R-:W-:-:S13]  /*0680*/  ISETP.GE.U32.AND.EX P0, PT, R17, UR5, PT, P0 ;  /* 0x0000000511007c0c */ /* 0x000fda000bf06100 */
[----:B------:R-:W-:Y:S05]  /*0690*/  @P0 BRA `(.L_x_4) ;  /* 0x0000000400580947 */ /* 0x000fea0003800000 */
[----:B------:R-:W0:Y:S01]  /*06a0*/  LDC.64 R14, c[0x0][0x628] ;  /* 0x00018a00ff0e7b82 */ /* 0x000e220000000a00 */
[----:B------:R-:W-:Y:S02]  /*06b0*/  IMAD.MOV.U32 R6, RZ, RZ, R16 ;  /* 0x000000ffff067224 */ /* 0x000fe400078e0010 */
[----:B------:R-:W-:-:S05]  /*06c0*/  IMAD.MOV.U32 R7, RZ, RZ, R17 ;  /* 0x000000ffff077224 */ /* 0x000fca00078e0011 */
[----:B------:R-:W1:Y:S08]  /*06d0*/  LDC R12, c[0x0][0x630] ;  /* 0x00018c00ff0c7b82 */ /* 0x000e700000000800 */
[----:B------:R-:W2:Y:S01]  /*06e0*/  LDC.64 R20, c[0x0][0x620] ;  /* 0x00018800ff147b82 */ /* 0x000ea20000000a00 */
[----:B0-----:R-:W-:-:S04]  /*06f0*/  ISETP.NE.U32.AND P0, PT, R14, RZ, PT ;  /* 0x000000ff0e00720c */ /* 0x001fc80003f05070 */
[----:B------:R-:W-:-:S13]  /*0700*/  ISETP.NE.AND.EX P0, PT, R15, RZ, PT, P0 ;  /* 0x000000ff0f00720c */ /* 0x000fda0003f05300 */
[----:B-12---:R-:W-:Y:S05]  /*0710*/  @!P0 BRA `(.L_x_5) ;  /* 0x0000000000288947 */ /* 0x006fea0003800000 */
[----:B------:R-:W0:Y:S02]  /*0720*/  LDC R3, c[0x0][0x634] ;  /* 0x00018d00ff037b82 */ /* 0x000e240000000800 */
[----:B0-----:R-:W-:-:S05]  /*0730*/  IADD3 R3, P0, R16, R3, RZ ;  /* 0x0000000310037210 */ /* 0x001fca0007f1e0ff */
[----:B------:R-:W-:-:S04]  /*0740*/  IMAD.X R13, RZ, RZ, R17, P0 ;  /* 0x000000ffff0d7224 */ /* 0x000fc800000e0611 */
[----:B------:R-:W-:-:S04]  /*0750*/  IMAD.WIDE.U32 R6, R13, R14, RZ ;  /* 0x0000000e0d067225 */ /* 0x000fc800078e00ff */
[----:B------:R-:W-:-:S04]  /*0760*/  IMAD.WIDE.U32 R8, P0, R3, R15, R6 ;  /* 0x0000000f03087225 */ /* 0x000fc80007800006 */
[----:B------:R-:W-:-:S04]  /*0770*/  IMAD.WIDE.U32 R6, R3, R14, RZ ;  /* 0x0000000e03067225 */ /* 0x000fc800078e00ff */
[----:B------:R-:W-:Y:S01]  /*0780*/  IMAD.X R11, RZ, RZ, RZ, P0 ;  /* 0x000000ffff0b7224 */ /* 0x000fe200000e06ff */
[----:B------:R-:W-:Y:S01]  /*0790*/  IADD3 RZ, P0, R7, R8, RZ ;  /* 0x0000000807ff7210 */ /* 0x000fe20007f1e0ff */
[----:B------:R-:W-:-:S04]  /*07a0*/  IMAD.MOV.U32 R10, RZ, RZ, R9 ;  /* 0x000000ffff0a7224 */ /* 0x000fc800078e0009 */
[----:B------:R-:W-:-:S08]  /*07b0*/  IMAD.WIDE.U32.X R6, R13, R15, R10, P0 ;  /* 0x0000000f0d067225 */ /* 0x000fd000000e040a */
.L_x_5:
[-CC-:B------:R-:W-:Y:S01]  /*07c0*/  SHF.R.U64 R24, R6, R12.reuse, R7.reuse ;  /* 0x0000000c06187219 */ /* 0x180fe20000001207 */
[----:B------:R-:W0:Y:S01]  /*07d0*/  LDC R10, c[0x0][0x618] ;  /* 0x00018600ff0a7b82 */ /* 0x000e220000000800 */
[----:B------:R-:W-:Y:S01]  /*07e0*/  SHF.R.U32.HI R5, RZ, R12, R7 ;  /* 0x0000000cff057219 */ /* 0x000fe20000011607 */
[----:B------:R-:W-:Y:S01]  /*07f0*/  ULDC UR4, c[0x0][0x150] ;  /* 0x0000540000047ab9 */ /* 0x000fe20000000800 */
[----:B------:R-:W-:Y:S02]  /*0800*/  IADD3 R9, P0, RZ, -R24, RZ ;  /* 0x80000018ff097210 */ /* 0x000fe40007f1e0ff */
[----:B------:R-:W-:-:S03]  /*0810*/  I2FP.F32.U32 R3, R4 ;  /* 0x0000000400037245 */ /* 0x000fc60000201000 */
[----:B------:R-:W1:Y:S01]  /*0820*/  LDC.64 R22, c[0x0][0x640] ;  /* 0x00019000ff167b82 */ /* 0x000e620000000a00 */
[----:B------:R-:W-:Y:S02]  /*0830*/  IMAD.X R11, RZ, RZ, ~R5, P0 ;  /* 0x000000ffff0b7224 */ /* 0x000fe400000e0e05 */
[----:B------:R-:W-:Y:S01]  /*0840*/  FMUL R3, R3, UR4 ;  /* 0x0000000403037c20 */ /* 0x000fe20008400000 */
[----:B------:R-:W-:Y:S01]  /*0850*/  IMAD.WIDE.U32 R6, R9, R20, R16 ;  /* 0x0000001409067225 */ /* 0x000fe200078e0010 */
[----:B------:R-:W-:-:S03]  /*0860*/  ULDC UR4, c[0x0][0x154] ;  /* 0x0000550000047ab9 */ /* 0x000fc60000000800 */
[----:B------:R-:W-:Y:S01]  /*0870*/  IMAD R8, R11, R20, RZ ;  /* 0x000000140b087224 */ /* 0x000fe200078e02ff */
[----:B------:R-:W2:Y:S01]  /*0880*/  LDC R5, c[0x0][0x144] ;  /* 0x00005100ff057b82 */ /* 0x000ea20000000800 */
[----:B------:R-:W3:Y:S02]  /*0890*/  F2I.U32.TRUNC.NTZ R3, R3 ;  /* 0x0000000300037305 */ /* 0x000ee4000020f000 */
[----:B------:R-:W-:-:S04]  /*08a0*/  IMAD R9, R9, R21, R8 ;  /* 0x0000001509097224 */ /* 0x000fc800078e0208 */
[----:B------:R-:W-:Y:S01]  /*08b0*/  IMAD.IADD R7, R7, 0x1, R9 ;  /* 0x0000000107077824 */ /* 0x000fe200078e0209 */
[----:B------:R-:W4:Y:S01]  /*08c0*/  LDC R12, c[0x0][0x608] ;  /* 0x00018200ff0c7b82 */ /* 0x000f220000000800 */
[----:B------:R-:W-:-:S03]  /*08d0*/  IMAD.MOV.U32 R9, RZ, RZ, -0x1 ;  /* 0xffffffffff097424 */ /* 0x000fc600078e00ff */
[----:B0-----:R-:W-:Y:S02]  /*08e0*/  SHF.R.U64 R14, R6, R10, R7 ;  /* 0x0000000a060e7219 */ /* 0x001fe40000001207 */
[----:B------:R-:W-:Y:S02]  /*08f0*/  I2FP.F32.U32 R6, R0 ;  /* 0x0000000000067245 */ /* 0x000fe40000201000 */
[----:B------:R-:W0:Y:S01]  /*0900*/  LDC R20, c[0x0][0x658] ;  /* 0x00019600ff147b82 */ /* 0x000e220000000800 */
[----:B-1----:R-:W-:Y:S01]  /*0910*/  ISETP.NE.U32.AND P0, PT, R22, RZ, PT ;  /* 0x000000ff1600720c */ /* 0x002fe20003f05070 */
[----:B---3--:R-:W-:Y:S01]  /*0920*/  IMAD.MOV R8, RZ, RZ, -R3 ;  /* 0x000000ffff087224 */ /* 0x008fe200078e0a03 */
[----:B------:R-:W-:Y:S01]  /*0930*/  SHF.R.U32.HI R7, RZ, R10, R7 ;  /* 0x0000000aff077219 */ /* 0x000fe20000011607 */
[----:B------:R-:W-:Y:S01]  /*0940*/  FMUL R6, R6, UR4 ;  /* 0x0000000406067c20 */ /* 0x000fe20008400000 */
[----:B------:R-:W-:-:S03]  /*0950*/  ISETP.NE.AND.EX P0, PT, R23, RZ, PT, P0 ;  /* 0x000000ff1700720c */ /* 0x000fc60003f05300 */
[----:B------:R-:W1:Y:S01]  /*0960*/  LDC R13, c[0x0][0x148] ;  /* 0x00005200ff0d7b82 */ /* 0x000e620000000800 */
[----:B--2---:R-:W-:-:S07]  /*0970*/  IMAD R3, R5, R8, R4 ;  /* 0x0000000805037224 */ /* 0x004fce00078e0204 */
[----:B------:R-:W2:Y:S01]  /*0980*/  LDC R19, c[0x0][0x600] ;  /* 0x00018000ff137b82 */ /* 0x000ea20000000800 */
[-CC-:B----4-:R-:W-:Y:S02]  /*0990*/  SHF.R.U64 R26, R14, R12.reuse, R7.reuse ;  /* 0x0000000c0e1a7219 */ /* 0x190fe40000001207 */
[----:B------:R-:W-:Y:S01]  /*09a0*/  SHF.R.U32.HI R5, RZ, R12, R7 ;  /* 0x0000000cff057219 */ /* 0x000fe20000011607 */
[----:B------:R-:W-:Y:S01]  /*09b0*/  IMAD.MOV.U32 R7, RZ, RZ, 0x1 ;  /* 0x00000001ff077424 */ /* 0x000fe200078e00ff */
[----:B------:R3:W4:Y:S03]  /*09c0*/  F2I.U32.TRUNC.NTZ R12, R6 ;  /* 0x00000006000c7305 */ /* 0x000726000020f000 */
[----:B------:R-:W1:Y:S01]  /*09d0*/  LDC R21, c[0x0][0x648] ;  /* 0x00019200ff157b82 */ /* 0x000e620000000800 */
[-C--:B0-----:R-:W-:Y:S02]  /*09e0*/  SHF.L.U32 R4, R9, R20.reuse, RZ ;  /* 0x0000001409047219 */ /* 0x081fe400000006ff */
[----:B------:R-:W-:-:S02]  /*09f0*/  SHF.R.U64 R28, R26, R20, R5 ;  /* 0x000000141a1c7219 */ /* 0x000fc40000001205 */
[----:B------:R-:W-:Y:S02]  /*0a00*/  LOP3.LUT R11, RZ, R4, RZ, 0x33, !PT ;  /* 0x00000004ff0b7212 */ /* 0x000fe400078e33ff */
[-C--:B------:R-:W-:Y:S01]  /*0a10*/  SHF.R.U32.HI R5, RZ, R20.reuse, R5 ;  /* 0x00000014ff057219 */ /* 0x080fe20000011605 */
[----:B------:R-:W0:Y:S01]  /*0a20*/  LDC R25, c[0x0][0x638] ;  /* 0x00018e00ff197b82 */ /* 0x000e220000000800 */
[----:B------:R-:W-:Y:S01]  /*0a30*/  SHF.L.U32 R10, R7, R20, RZ ;  /* 0x00000014070a7219 */ /* 0x000fe200000006ff */
[----:B------:R-:W-:-:S06]  /*0a40*/  IMAD.MOV.U32 R4, RZ, RZ, R28 ;  /* 0x000000ffff047224 */ /* 0x000fcc00078e001c */
[----:B------:R-:W0:Y:S01]  /*0a50*/  LDC R152, c[0x0][0x610] ;  /* 0x00018400ff987b82 */ /* 0x000e220000000800 */
[----:B---34-:R-:W-:Y:S05]  /*0a60*/  @!P0 BRA `(.L_x_6) ;  /* 0x0000000000288947 */ /* 0x018fea0003800000 */
[----:B------:R-:W3:Y:S02]  /*0a70*/  LDC R9, c[0x0][0x64c] ;  /* 0x00019300ff097b82 */ /* 0x000ee40000000800 */
[----:B---3--:R-:W-:-:S05]  /*0a80*/  IADD3 R9, P0, R28, R9, RZ ;  /* 0x000000091c097210 */ /* 0x008fca0007f1e0ff */
        /* <DEDUP_REMOVED lines=8> */
.L_x_6:
[----:B-1----:R-:W-:Y:S01]  /*0b10*/  SHF.R.U64 R4, R4, R21, R5 ;  /* 0x0000001504047219 */ /* 0x002fe20000001205 */
[----:B--2---:R-:W-:Y:S01]  /*0b20*/  VIADD R5, R19, 0xffffffff ;  /* 0xffffffff13057836 */ /* 0x004fe20000000000 */
[----:B------:R-:W-:Y:S01]  /*0b30*/  LOP3.LUT R11, R26, R11, RZ, 0xc0, !PT ;  /* 0x0000000b1a0b7212 */ /* 0x000fe200078ec0ff */
[----:B------:R-:W-:Y:S02]  /*0b40*/  IMAD.MOV R12, RZ, RZ, -R12 ;  /* 0x000000ffff0c7224 */ /* 0x000fe400078e0a0c */
[----:B------:R-:W-:Y:S01]  /*0b50*/  IMAD.MOV R6, RZ, RZ, -R4 ;  /* 0x000000ffff067224 */ /* 0x000fe200078e0a04 */
[----:B------:R-:W-:Y:S01]  /*0b60*/  LOP3.LUT R5, R14, R5, RZ, 0xc0, !PT ;  /* 0x000000050e057212 */ /* 0x000fe200078ec0ff */
[----:B------:R-:W-:Y:S02]  /*0b70*/  @P2 IMAD R3, R13, R12, R0 ;  /* 0x0000000c0d032224 */ /* 0x000fe400078e0200 */
[----:B------:R-:W-:Y:S02]  /*0b80*/  IMAD R10, R10, R4, R11 ;  /* 0x000000040a0a7224 */ /* 0x000fe400078e020b */
[----:B0-----:R-:W-:-:S02]  /*0b90*/  IMAD R0, R6, R25, R28 ;  /* 0x0000001906007224 */ /* 0x001fc400078e021c */
[----:B------:R-:W-:Y:S02]  /*0ba0*/  IMAD R152, R10, R152, R3 ;  /* 0x000000980a987224 */ /* 0x000fe400078e0203 */
[----:B------:R-:W-:Y:S02]  /*0bb0*/  IMAD R5, R0, R19, R5 ;  /* 0x0000001300057224 */ /* 0x000fe400078e0205 */
[----:B------:R-:W-:Y:S02]  /*0bc0*/  IMAD.MOV.U32 R3, RZ, RZ, 0x1 ;  /* 0x00000001ff037424 */ /* 0x000fe400078e00ff */
[----:B------:R-:W-:Y:S01]  /*0bd0*/  IMAD.MOV.U32 R22, RZ, RZ, R24 ;  /* 0x000000ffff167224 */ /* 0x000fe200078e0018 */
[----:B------:R-:W-:Y:S02]  /*0be0*/  SEL R23, R5, R152, !P2 ;  /* 0x0000009805177207 */ /* 0x000fe40005000000 */
[----:B------:R-:W-:-:S07]  /*0bf0*/  SEL R152, R152, R5, !P2 ;  /* 0x0000000598987207 */ /* 0x000fce0005000000 */
.L_x_4:
[----:B------:R-:W-:-:S08]  /*0c00*/  NOP ;  /* 0x0000000000007918 */ /* 0x000fd00000000000 */
[----:B------:R-:W0:Y:S02]  /*0c10*/  USETMAXREG.TRY_ALLOC.CTAPOOL UP0, 0xe8 ;  /* 0x000000e8000079c8 */ /* 0x000e240008000600 */
[----:B0-----:R-:W-:-:S13]  /*0c20*/  PLOP3.LUT P0, PT, PT, PT, UP0, 0x80, 0x0 ;  /* 0x000000000000781c */ /* 0x001fda0003f0f008 */
[----:B------:R-:W-:Y:S05]  /*0c30*/  @!P0 BRA `(.L_x_4) ;  /* 0xfffffffc00f08947 */ /* 0x000fea000383ffff */
[----:B------:R-:W-:Y:S01]  /*0c40*/  ULDC.64 UR4, c[0x0][0x598] ;  /* 0x0001660000047ab9 */ /* 0x000fe20000000a00 */
[----:B------:R-:W-:Y:S01]  /*0c50*/  ULDC.64 UR36, c[0x0][0x208] ;  /* 0x0000820000247ab9 */ /* 0x000fe20000000a00 */
[----:B------:R-:W-:-:S04]  /*0c60*/  ISETP.NE.U32.AND P0, PT, RZ, UR4, PT ;  /* 0x00000004ff007c0c */ /* 0x000fc8000bf05070 */
[----:B------:R-:W-:-:S13]  /*0c70*/  ISETP.NE.AND.EX P0, PT, RZ, UR5, PT, P0 ;  /* 0x00000005ff007c0c */ /* 0x000fda000bf05300 */
[----:B------:R-:W-:Y:S05]  /*0c80*/  @!P0 BRA `(.L_x_7) ;  /* 0x00000000001c8947 */ /* 0x000fea0003800000 */
[----:B------:R-:W0:Y:S02]  /*0c90*/  LDC.64 R4, c[0x0][0x598] ;  /* 0x00016600ff047b82 */ /* 0x000e240000000a00 */
[----:B0-----:R-:W2:Y:S02]  /*0ca0*/  LDG.E.64 R4, desc[UR36][R4.64] ;  /* 0x0000002404047981 */ /* 0x001ea4000c1e1b00 */
[----:B--2---:R-:W-:-:S04]  /*0cb0*/  ISETP.NE.U32.AND P0, PT, R4, RZ, PT ;  /* 0x000000ff0400720c */ /* 0x004fc80003f05070 */
[----:B------:R-:W-:-:S13]  /*0cc0*/  ISETP.NE.AND.EX P0, PT, R5, RZ, PT, P0 ;  /* 0x000000ff0500720c */ /* 0x000fda0003f05300 */
[----:B------:R-:W-:Y:S05]  /*0cd0*/  @!P0 BRA `(.L_x_7) ;  /* 0x0000000000088947 */ /* 0x000fea0003800000 */
[----:B------:R0:W5:Y:S01]  /*0ce0*/  LD.E R153, desc[UR36][R4.64] ;  /* 0x0000002404997980 */ /* 0x000162000c101900 */
[----:B------:R-:W-:Y:S05]  /*0cf0*/  BRA `(.L_x_8) ;  /* 0x0000000000247947 */ /* 0x000fea0003800000 */
.L_x_7:
[----:B------:R-:W-:Y:S02]  /*0d00*/  ULDC.64 UR4, c[0x0][0x588] ;  /* 0x0001620000047ab9 */ /* 0x000fe40000000a00 */
[----:B------:R-:W-:-:S04]  /*0d10*/  ISETP.NE.U32.AND P0, PT, RZ, UR4, PT ;  /* 0x00000004ff007c0c */ /* 0x000fc8000bf05070 */
[----:B------:R-:W-:-:S13]  /*0d20*/  ISETP.NE.AND.EX P0, PT, RZ, UR5, PT, P0 ;  /* 0x00000005ff007c0c */ /* 0x000fda000bf05300 */
[----:B------:R-:W-:Y:S05]  /*0d30*/  @!P0 BRA `(.L_x_9) ;  /* 0x00000000000c8947 */ /* 0x000fea0003800000 */
[----:B------:R-:W0:Y:S02]  /*0d40*/  LDC.64 R4, c[0x0][0x588] ;  /* 0x00016200ff047b82 */ /* 0x000e240000000a00 */
[----:B0-----:R1:W5:Y:S01]  /*0d50*/  LDG.E R153, desc[UR36][R4.64] ;  /* 0x0000002404997981 */ /* 0x001362000c1e1900 */
[----:B------:R-:W-:Y:S05]  /*0d60*/  BRA `(.L_x_8) ;  /* 0x0000000000087947 */ /* 0x000fea0003800000 */
.L_x_9:
[----:B------:R-:W-:Y:S02]  /*0d70*/  ULDC UR4, c[0x0][0x580] ;  /* 0x0001600000047ab9 */ /* 0x000fe40000000800 */
[----:B------:R-:W-:-:S07]  /*0d80*/  IMAD.U32 R153, RZ, RZ, UR4 ;  /* 0x00000004ff997e24 */ /* 0x000fce000f8e00ff */
.L_x_8:
[----:B------:R-:W-:Y:S02]  /*0d90*/  ULDC.64 UR4, c[0x0][0x5a0] ;  /* 0x0001680000047ab9 */ /* 0x000fe40000000a00 */
[----:B------:R-:W-:-:S04]  /*0da0*/  ISETP.NE.U32.AND P0, PT, RZ, UR4, PT ;  /* 0x00000004ff007c0c */ /* 0x000fc8000bf05070 */
[----:B------:R-:W-:-:S13]  /*0db0*/  ISETP.NE.AND.EX P0, PT, RZ, UR5, PT, P0 ;  /* 0x00000005ff007c0c */ /* 0x000fda000bf05300 */
[----:B------:R-:W-:Y:S05]  /*0dc0*/  @!P0 BRA `(.L_x_10) ;  /* 0x00000000001c8947 */ /* 0x000fea0003800000 */
[----:B01----:R-:W0:Y:S02]  /*0dd0*/  LDC.64 R4, c[0x0][0x5a0] ;  /* 0x00016800ff047b82 */ /* 0x003e240000000a00 */
[----:B0-----:R-:W2:Y:S02]  /*0de0*/  LDG.E.64 R4, desc[UR36][R4.64] ;  /* 0x0000002404047981 */ /* 0x001ea4000c1e1b00 */
[----:B--2---:R-:W-:-:S04]  /*0df0*/  ISETP.NE.U32.AND P0, PT, R4, RZ, PT ;  /* 0x000000ff0400720c */ /* 0x004fc80003f05070 */
[----:B------:R-:W-:-:S13]  /*0e00*/  ISETP.NE.AND.EX P0, PT, R5, RZ, PT, P0 ;  /* 0x000000ff0500720c */ /* 0x000fda0003f05300 */
[----:B------:R-:W-:Y:S05]  /*0e10*/  @!P0 BRA `(.L_x_10) ;  /* 0x0000000000088947 */ /* 0x000fea0003800000 */
[----:B------:R0:W5:Y:S01]  /*0e20*/  LD.E R154, desc[UR36][R4.64] ;  /* 0x00000024049a7980 */ /* 0x000162000c101900 */
[----:B------:R-:W-:Y:S05]  /*0e30*/  BRA `(.L_x_11) ;  /* 0x0000000000247947 */ /* 0x000fea0003800000 */
.L_x_10:
[----:B------:R-:W-:Y:S02]  /*0e40*/  ULDC.64 UR4, c[0x0][0x590] ;  /* 0x0001640000047ab9 */ /* 0x000fe40000000a00 */
[----:B------:R-:W-:-:S04]  /*0e50*/  ISETP.NE.U32.AND P0, PT, RZ, UR4, PT ;  /* 0x00000004ff007c0c */ /* 0x000fc8000bf05070 */
[----:B------:R-:W-:-:S13]  /*0e60*/  ISETP.NE.AND.EX P0, PT, RZ, UR5, PT, P0 ;  /* 0x00000005ff007c0c */ /* 0x000fda000bf05300 */
[----:B------:R-:W-:Y:S05]  /*0e70*/  @!P0 BRA `(.L_x_12) ;  /* 0x00000000000c8947 */ /* 0x000fea0003800000 */
[----:B------:R-:W2:Y:S02]  /*0e80*/  LDC.64 R154, c[0x0][0x590] ;  /* 0x00016400ff9a7b82 */ /* 0x000ea40000000a00 */
[----:B--2---:R2:W5:Y:S01]  /*0e90*/  LDG.E R154, desc[UR36][R154.64] ;  /* 0x000000249a9a7981 */ /* 0x004562000c1e1900 */
[----:B------:R-:W-:Y:S05]  /*0ea0*/  BRA `(.L_x_11) ;  /* 0x0000000000087947 */ /* 0x000fea0003800000 */
.L_x_12:
[----:B------:R-:W-:Y:S02]  /*0eb0*/  ULDC UR4, c[0x0][0x584] ;  /* 0x0001610000047ab9 */ /* 0x000fe40000000800 */
[----:B------:R-:W-:-:S07]  /*0ec0*/  IMAD.U32 R154, RZ, RZ, UR4 ;  /* 0x00000004ff9a7e24 */ /* 0x000fce000f8e00ff */
.L_x_11:
[----:B------:R-:W-:-:S13]  /*0ed0*/  LOP3.LUT P0, RZ, R3, 0xff, RZ, 0xc0, !PT ;  /* 0x000000ff03ff7812 */ /* 0x000fda000780c0ff */
[----:B------:R-:W-:Y:S05]  /*0ee0*/  @!P0 EXIT ;  /* 0x000000000000894d */ /* 0x000fea0003800000 */
[----:B------:R-:W-:Y:S01]  /*0ef0*/  ULDC UR4, c[0x0][0x28c] ;  /* 0x0000a30000047ab9 */ /* 0x000fe20000000800 */
[----:B------:R-:W-:Y:S01]  /*0f00*/  UMOV UR38, URZ ;  /* 0x0000003f00267c82 */ /* 0x000fe20008000000 */
[----:B------:R-:W-:Y:S01]  /*0f10*/  UIADD3 UR4, UR4, 0x7f, URZ ;  /* 0x0000007f04047890 */ /* 0x000fe2000fffe03f */
[----:B------:R-:W-:-:S03]  /*0f20*/  UMOV UR39, URZ ;  /* 0x0000003f00277c82 */ /* 0x000fc60008000000 */
[----:B------:R-:W-:-:S04]  /*0f30*/  USHF.R.S32.HI UR5, URZ, 0x1f, UR4 ;  /* 0x0000001f3f057899 */ /* 0x000fc80008011404 */
[----:B------:R-:W-:-:S04]  /*0f40*/  ULEA.HI UR5, UR5, UR4, URZ, 0x7 ;  /* 0x0000000405057291 */ /* 0x000fc8000f8f383f */
[----:B------:R-:W-:-:S12]  /*0f50*/  USHF.R.S32.HI UR40, URZ, 0x7, UR5 ;  /* 0x000000073f287899 */ /* 0x000fd80008011405 */
.L_x_301:
[----:B---3--:R-:W3:Y:S01]  /*0f60*/  S2R R3, SR_CgaCtaId ;  /* 0x0000000000037919 */ /* 0x008ee20000008800 */
[----:B------:R-:W-:-:S04]  /*0f70*/  MOV R0, 0x400 ;  /* 0x0000040000007802 */ /* 0x000fc80000000f00 */
[----:B---3--:R-:W-:-:S05]  /*0f80*/  LEA R0, R3, R0, 0x18 ;  /* 0x0000000003007211 */ /* 0x008fca00078ec0ff */
[----:B------:R-:W-:-:S05]  /*0f90*/  VIADD R0, R0, 0x800 ;  /* 0x0000080000007836 */ /* 0x000fca0000000000 */
[----:B------:R-:W-:-:S13]  /*0fa0*/  LOP3.LUT P0, RZ, R0, 0x3ff, RZ, 0xc0, !PT ;  /* 0x000003ff00ff7812 */ /* 0x000fda000780c0ff */
[----:B-1--4-:R-:W-:Y:S05]  /*0fb0*/  @!P0 BRA `(.L_x_13) ;  /* 0x0000000000408947 */ /* 0x012fea0003800000 */
[----:B------:R-:W-:Y:S01]  /*0fc0*/  MOV R0, 0x0 ;  /* 0x0000000000007802 */ /* 0x000fe20000000f00 */
[----:B------:R-:W-:Y:S01]  /*0fd0*/  ULDC.64 UR4, c[0x4][0x70] ;  /* 0x01001c0000047ab9 */ /* 0x000fe20000000a00 */
[----:B------:R-:W-:Y:S01]  /*0fe0*/  ULDC.64 UR6, c[0x4][0x8] ;  /* 0x0100020000067ab9 */ /* 0x000fe20000000a00 */
[----:B01----:R-:W-:Y:S01]  /*0ff0*/  IMAD.U32 R4, RZ, RZ, UR4 ;  /* 0x00000004ff047e24 */ /* 0x003fe2000f8e00ff */
[----:B------:R0:W1:Y:S01]  /*1000*/  LDC.64 R14, c[0x4][R0] ;  /* 0x01000000000e7b82 */ /* 0x0000620000000a00 */
[----:B------:R-:W-:Y:S01]  /*1010*/  IMAD.U32 R5, RZ, RZ, UR5 ;  /* 0x00000005ff057e24 */ /* 0x000fe2000f8e00ff */
[----:B------:R-:W-:Y:S01]  /*1020*/  ULDC.64 UR4, c[0x4][0x78] ;  /* 0x01001e0000047ab9 */ /* 0x000fe20000000a00 */
[----:B------:R-:W-:Y:S02]  /*1030*/  IMAD.U32 R10, RZ, RZ, UR6 ;  /* 0x00000006ff0a7e24 */ /* 0x000fe4000f8e00ff */
[----:B------:R-:W-:Y:S02]  /*1040*/  IMAD.U32 R6, RZ, RZ, UR4 ;  /* 0x00000004ff067e24 */ /* 0x000fe4000f8e00ff */
[----:B------:R-:W-:-:S02]  /*1050*/  IMAD.U32 R7, RZ, RZ, UR5 ;  /* 0x00000005ff077e24 */ /* 0x000fc4000f8e00ff */
[----:B------:R-:W-:Y:S02]  /*1060*/  IMAD.U32 R11, RZ, RZ, UR7 ;  /* 0x00000007ff0b7e24 */ /* 0x000fe4000f8e00ff */
[----:B------:R-:W-:Y:S02]  /*1070*/  IMAD.MOV.U32 R8, RZ, RZ, 0x70 ;  /* 0x00000070ff087424 */ /* 0x000fe400078e00ff */
[----:B------:R-:W-:Y:S02]  /*1080*/  IMAD.MOV.U32 R12, RZ, RZ, 0x1 ;  /* 0x00000001ff0c7424 */ /* 0x000fe400078e00ff */
[----:B0-----:R-:W-:-:S07]  /*1090*/  IMAD.MOV.U32 R13, RZ, RZ, RZ ;  /* 0x000000ffff0d7224 */ /* 0x001fce00078e00ff */
[----:B------:R-:W-:-:S07]  /*10a0*/  LEPC R20, `(.L_x_13) ;  /* 0x000000001014794e */ /* 0x000fce0000000000 */
[----:B-12--5:R-:W-:Y:S05]  /*10b0*/  CALL.ABS.NOINC R14 ;  /* 0x000000000e007343 */ /* 0x026fea0003c00000 */
.L_x_13:
[----:B------:R-:W3:Y:S01]  /*10c0*/  S2R R3, SR_CgaCtaId ;  /* 0x0000000000037919 */ /* 0x000ee20000008800 */
[----:B------:R-:W-:-:S04]  /*10d0*/  MOV R0, 0x400 ;  /* 0x0000040000007802 */ /* 0x000fc80000000f00 */
[----:B---3--:R-:W-:-:S05]  /*10e0*/  LEA R0, R3, R0, 0x18 ;  /* 0x0000000003007211 */ /* 0x008fca00078ec0ff */
[----:B------:R-:W-:-:S05]  /*10f0*/  VIADD R28, R0, 0x20800 ;  /* 0x00020800001c7836 */ /* 0x000fca0000000000 */
[----:B------:R-:W-:-:S13]  /*1100*/  LOP3.LUT P0, RZ, R28, 0x3ff, RZ, 0xc0, !PT ;  /* 0x000003ff1cff7812 */ /* 0x000fda000780c0ff */
[----:B------:R-:W-:Y:S05]  /*1110*/  @!P0 BRA `(.L_x_14) ;  /* 0x00000000007c8947 */ /* 0x000fea0003800000 */
        /* <DEDUP_REMOVED lines=16> */
.L_x_15:
[----:B------:R0:W1:Y:S01]  /*1220*/  LDC.64 R14, c[0x4][R19] ;  /* 0x01000000130e7b82 */ /* 0x0000620000000a00 */
[----:B------:R-:W-:Y:S01]  /*1230*/  ULDC.64 UR4, c[0x4][0x70] ;  /* 0x01001c0000047ab9 */ /* 0x000fe20000000a00 */
[----:B------:R-:W-:Y:S01]  /*1240*/  ULDC.64 UR6, c[0x4][0x10] ;  /* 0x0100040000067ab9 */ /* 0x000fe20000000a00 */
[----:B------:R-:W-:Y:S02]  /*1250*/  IMAD.U32 R4, RZ, RZ, UR4 ;  /* 0x00000004ff047e24 */ /* 0x000fe4000f8e00ff */
        /* <DEDUP_REMOVED lines=10> */
[----:B-1----:R-:W-:Y:S05]  /*1300*/  CALL.ABS.NOINC R14 ;  /* 0x000000000e007343 */ /* 0x002fea0003c00000 */
.L_x_14:
[----:B------:R-:W-:Y:S01]  /*1310*/  ULOP3.LUT UR4, UR42, 0x1, URZ, 0xfc, !UPT ;  /* 0x000000012a047892 */ /* 0x000fe2000f8efc3f */
[----:B------:R-:W-:-:S04]  /*1320*/  LOP3.LUT R13, R18, 0x80, RZ, 0xc0, !PT ;  /* 0x00000080120d7812 */ /* 0x000fc800078ec0ff */
[----:B------:R-:W-:Y:S01]  /*1330*/  SHF.R.U32.HI R13, RZ, 0x7, R13 ;  /* 0x00000007ff0d7819 */ /* 0x000fe2000001160d */
[----:B------:R-:W-:Y:S01]  /*1340*/  IMAD.U32 R0, RZ, RZ, UR4 ;  /* 0x00000004ff007e24 */ /* 0x000fe2000f8e00ff */
[----:B------:R-:W-:-:S04]  /*1350*/  UMOV UR4, 0xffffffff ;  /* 0xffffffff00047882 */ /* 0x000fc80000000000 */
[----:B------:R-:W-:Y:S01]  /*1360*/  ISETP.NE.AND P0, PT, R0, 0x3, PT ;  /* 0x000000030000780c */ /* 0x000fe20003f05270 */
[----:B------:R-:W-:-:S12]  /*1370*/  BRA.DIV UR4, `(.L_x_16) ;  /* 0x000000ea04a47947 */ /* 0x000fd8000b800000 */
.L_x_329:
[----:B------:R-:W-:Y:S05]  /*1380*/  @!P0 BRA `(.L_x_17) ;  /* 0x0000000000048947 */ /* 0x000fea0003800000 */
[----:B------:R-:W-:Y:S01]  /*1390*/  BPT.TRAP 0x1 ;  /* 0x000000040000795c */ /* 0x000fe20000300000 */
.L_x_17:
[----:B------:R-:W3:Y:S01]  /*13a0*/  S2UR UR5, SR_CgaCtaId ;  /* 0x00000000000579c3 */ /* 0x000ee20000008800 */
[----:B------:R-:W-:Y:S01]  /*13b0*/  UMOV UR4, 0x400 ;  /* 0x0000040000047882 */ /* 0x000fe20000000000 */
[----:B------:R-:W-:Y:S02]  /*13c0*/  IMAD.U32 R3, RZ, RZ, UR38 ;  /* 0x00000026ff037e24 */ /* 0x000fe4000f8e00ff */
[----:B01----:R-:W-:-:S03]  /*13d0*/  IMAD.U32 R5, RZ, RZ, UR39 ;  /* 0x00000027ff057e24 */ /* 0x003fc6000f8e00ff */
[----:B------:R-:W-:Y:S01]  /*13e0*/  SHF.L.U32 R3, R3, 0x1f, RZ ;  /* 0x0000001f03037819 */ /* 0x000fe200000006ff */
[----:B---3--:R-:W-:-:S06]  /*13f0*/  ULEA UR4, UR5, UR4, 0x18 ;  /* 0x0000000405047291 */ /* 0x008fcc000f8ec03f */
[----:B------:R-:W-:-:S04]  /*1400*/  IMAD.U32 R0, RZ, RZ, UR4 ;  /* 0x00000004ff007e24 */ /* 0x000fc8000f8e00ff */
[----:B------:R-:W-:-:S04]  /*1410*/  IMAD R4, R5, 0x8, R0 ;  /* 0x0000000805047824 */ /* 0x000fc800078e0200 */
[----:B------:R0:W1:Y:S01]  /*1420*/  SYNCS.PHASECHK.TRANS64.TRYWAIT P1, [R4+URZ], R3 ;  /* 0x00000003040075a7 */ /* 0x000062000802017f */
[----:B------:R-:W-:Y:S05]  /*1430*/  @!P0 BRA `(.L_x_18) ;  /* 0x0000000000048947 */ /* 0x000fea0003800000 */
[----:B------:R-:W-:Y:S01]  /*1440*/  BPT.TRAP 0x1 ;  /* 0x000000040000795c */ /* 0x000fe20000300000 */
.L_x_18:
[----:B-1----:R-:W-:Y:S05]  /*1450*/  @P1 BRA `(.L_x_19) ;  /* 0x0000000000081947 */ /* 0x002fea0003800000 */
[----:B------:R-:W1:Y:S02]  /*1460*/  SYNCS.PHASECHK.TRANS64.TRYWAIT P1, [R4+URZ], R3 ;  /* 0x00000003040075a7 */ /* 0x000e64000802017f */
[----:B-1----:R-:W-:Y:S05]  /*1470*/  @!P1 BRA `(.L_x_20) ;  /* 0x000000e800809947 */ /* 0x002fea0003800000 */
.L_x_19:
[----:B------:R-:W-:-:S04]  /*1480*/  UIADD3 UR4, UR39, 0x1, URZ ;  /* 0x0000000127047890 */ /* 0x000fc8000fffe03f */
[----:B------:R-:W-:Y:S02]  /*1490*/  UISETP.NE.AND UP0, UPT, UR4, 0x4, UPT ;  /* 0x000000040400788c */ /* 0x000fe4000bf05270 */
[----:B01----:R-:W-:Y:S02]  /*14a0*/  IMAD.U32 R3, RZ, RZ, UR4 ;  /* 0x00000004ff037e24 */ /* 0x003fe4000f8e00ff */
[----:B------:R-:W-:Y:S02]  /*14b0*/  USEL UR4, URZ, 0x1, UP0 ;  /* 0x000000013f047887 */ /* 0x000fe40008000000 */
[----:B------:R-:W-:Y:S02]  /*14c0*/  PLOP3.LUT P1, PT, PT, PT, UP0, 0x80, 0x0 ;  /* 0x000000000000781c */ /* 0x000fe40003f2f008 */
[----:B------:R-:W-:Y:S02]  /*14d0*/  ULOP3.LUT UR4, UR38, UR4, URZ, 0x3c, !UPT ;  /* 0x0000000426047292 */ /* 0x000fe4000f8e3c3f */
[----:B------:R-:W-:-:S04]  /*14e0*/  SEL R3, R3, RZ, P1 ;  /* 0x000000ff03037207 */ /* 0x000fc80000800000 */
[----:B--2---:R-:W-:Y:S01]  /*14f0*/  IMAD.U32 R155, RZ, RZ, UR4 ;  /* 0x00000004ff9b7e24 */ /* 0x004fe2000f8e00ff */
[----:B------:R-:W-:Y:S06]  /*1500*/  @!P0 BRA `(.L_x_21) ;  /* 0x0000000000048947 */ /* 0x000fec0003800000 */
[----:B------:R-:W-:Y:S01]  /*1510*/  BPT.TRAP 0x1 ;  /* 0x000000040000795c */ /* 0x000fe20000300000 */
.L_x_21:
[C---:B------:R-:W-:Y:S01]  /*1520*/  IMAD.SHL.U32 R7, R18.reuse, 0x200, RZ ;  /* 0x0000020012077824 */ /* 0x040fe200078e00ff */
[C---:B------:R-:W-:Y:S01]  /*1530*/  LOP3.LUT R4, R18.reuse, 0x2, RZ, 0xc0, !PT ;  /* 0x0000000212047812 */ /* 0x040fe200078ec0ff */
[----:B------:R-:W-:Y:S01]  /*1540*/  USHF.L.U32 UR4, UR39, 0xf, URZ ;  /* 0x0000000f27047899 */ /* 0x000fe2000800063f */
[----:B------:R-:W-:Y:S01]  /*1550*/  LOP3.LUT R6, R18, 0xe0, RZ, 0xc0, !PT ;  /* 0x000000e012067812 */ /* 0x000fe200078ec0ff */
[----:B------:R-:W-:Y:S01]  /*1560*/  IMAD.U32 R26, RZ, RZ, UR40 ;  /* 0x00000028ff1a7e24 */ /* 0x000fe2000f8e00ff */
[----:B------:R-:W-:Y:S01]  /*1570*/  LOP3.LUT R7, R7, 0x200, RZ, 0xc0, !PT ;  /* 0x0000020007077812 */ /* 0x000fe200078ec0ff */
[----:B------:R-:W-:Y:S01]  /*1580*/  IMAD.SHL.U32 R4, R4, 0x200, RZ ;  /* 0x0000020004047824 */ /* 0x000fe200078e00ff */
[----:B------:R-:W-:Y:S02]  /*1590*/  SHF.R.U32.HI R5, RZ, 0x2, R18 ;  /* 0x00000002ff057819 */ /* 0x000fe40000011612 */
[----:B------:R-:W-:Y:S01]  /*15a0*/  LEA.HI R6, R6, R7, RZ, 0x1f ;  /* 0x0000000706067211 */ /* 0x000fe200078ff8ff */
[----:B------:R-:W-:Y:S01]  /*15b0*/  IMAD.SHL.U32 R7, R18, 0x40, RZ ;  /* 0x0000004012077824 */ /* 0x000fe200078e00ff */
[----:B------:R-:W-:-:S02]  /*15c0*/  LOP3.LUT R5, R5, 0x7, RZ, 0xc0, !PT ;  /* 0x0000000705057812 */ /* 0x000fc400078ec0ff */
[----:B------:R-:W-:Y:S02]  /*15d0*/  R2P PR, R18, 0x60 ;  /* 0x0000006012007804 */ /* 0x000fe40000000000 */
[----:B------:R-:W-:Y:S01]  /*15e0*/  LOP3.LUT R5, R4, 0xfffffe00, R5, 0xe2, !PT ;  /* 0xfffffe0004057812 */ /* 0x000fe200078ee205 */
[----:B------:R-:W-:Y:S01]  /*15f0*/  IMAD.MOV.U32 R4, RZ, RZ, 0x120 ;  /* 0x00000120ff047424 */ /* 0x000fe200078e00ff */
[----:B------:R-:W-:Y:S01]  /*1600*/  LOP3.LUT R6, R6, 0x40, R7, 0x78, !PT ;  /* 0x0000004006067812 */ /* 0x000fe200078e7807 */
[----:B------:R-:W-:Y:S01]  /*1610*/  IMAD R7, R3, 0x8, R0 ;  /* 0x0000000803077824 */ /* 0x000fe200078e0200 */
[----:B------:R-:W-:Y:S02]  /*1620*/  SHF.L.U32 R8, R155, 0x1f, RZ ;  /* 0x0000001f9b087819 */ /* 0x000fe400000006ff */
[----:B------:R-:W-:Y:S01]  /*1630*/  LOP3.LUT R5, R5, R6, RZ, 0xfc, !PT ;  /* 0x0000000605057212 */ /* 0x000fe200078efcff */
[----:B------:R-:W-:Y:S01]  /*1640*/  IMAD.MOV.U32 R6, RZ, RZ, 0x90 ;  /* 0x00000090ff067424 */ /* 0x000fe200078e00ff */
[----:B------:R-:W-:Y:S01]  /*1650*/  SEL R4, R4, 0xe0, !P6 ;  /* 0x000000e004047807 */ /* 0x000fe20007000000 */
[----:B------:R0:W1:Y:S01]  /*1660*/  SYNCS.PHASECHK.TRANS64.TRYWAIT P1, [R7+URZ], R8 ;  /* 0x00000008070075a7 */ /* 0x000062000802017f */
[----:B------:R-:W-:-:S07]  /*1670*/  LOP3.LUT R9, R5, UR4, RZ, 0xfc, !PT ;  /* 0x0000000405097c12 */ /* 0x000fce000f8efcff */
[----:B------:R-:W-:Y:S05]  /*1680*/  WARPSYNC.ALL ;  /* 0x0000000000007948 */ /* 0x000fea0003800000 */
[----:B------:R-:W-:Y:S01]  /*1690*/  SEL R6, R6, 0x70, !P5 ;  /* 0x0000007006067807 */ /* 0x000fe20006800000 */
[----:B------:R-:W-:Y:S01]  /*16a0*/  IMAD.IADD R9, R0, 0x1, R9 ;  /* 0x0000000100097824 */ /* 0x000fe200078e0209 */
[----:B------:R-:W-:-:S03]  /*16b0*/  ISETP.NE.AND P2, PT, R26, 0x1, PT ;  /* 0x000000011a00780c */ /* 0x000fc60003f45270 */
[C---:B------:R-:W-:Y:S01]  /*16c0*/  IMAD.IADD R11, R9.reuse, 0x1, R6 ;  /* 0x00000001090b7824 */ /* 0x040fe200078e0206 */
[----:B------:R-:W-:Y:S01]  /*16d0*/  LDS.U8 R20, [R9+0x1000] ;  /* 0x0010000009147984 */ /* 0x000fe20000000000 */
[----:B------:R-:W-:-:S03]  /*16e0*/  IMAD.IADD R10, R9, 0x1, R4 ;  /* 0x00000001090a7824 */ /* 0x000fc600078e0204 */
[----:B------:R-:W2:Y:S04]  /*16f0*/  LDS.U8 R25, [R11+0x1000] ;  /* 0x001000000b197984 */ /* 0x000ea80000000000 */
[----:B------:R-:W-:Y:S04]  /*1700*/  LDS.U8 R14, [R9+0x808] ;  /* 0x00080800090e7984 */ /* 0x000fe80000000000 */
[----:B------:R-:W-:Y:S04]  /*1710*/  LDS.U8 R24, [R9+0x1008] ;  /* 0x0010080009187984 */ /* 0x000fe80000000000 */
[----:B------:R-:W3:Y:S04]  /*1720*/  LDS.U8 R19, [R11+0x808] ;  /* 0x000808000b137984 */ /* 0x000ee80000000000 */
[----:B------:R-:W4:Y:S04]  /*1730*/  LDS.U8 R29, [R11+0x1008] ;  /* 0x001008000b1d7984 */ /* 0x000f280000000000 */
[----:B------:R-:W-:Y:S04]  /*1740*/  LDS.U8 R12, [R9+0x800] ;  /* 0x00080000090c7984 */ /* 0x000fe80000000000 */
[----:B------:R-:W0:Y:S04]  /*1750*/  LDS.U8 R13, [R11+0x800] ;  /* 0x000800000b0d7984 */ /* 0x000e280000000000 */
[----:B------:R-:W1:Y:S04]  /*1760*/  LDS.U8 R27, [R10+0x1000] ;  /* 0x001000000a1b7984 */ /* 0x000e680000000000 */
[----:B------:R-:W1:Y:S04]  /*1770*/  LDS.U8 R21, [R10+0x808] ;  /* 0x000808000a157984 */ /* 0x000e680000000000 */
[----:B------:R-:W1:Y:S04]  /*1780*/  LDS.U8 R31, [R10+0x1008] ;  /* 0x001008000a1f7984 */ /* 0x000e680000000000 */
[----:B------:R-:W1:Y:S01]  /*1790*/  LDS.U8 R15, [R10+0x800] ;  /* 0x000800000a0f7984 */ /* 0x000e620000000000 */
[----:B--2---:R-:W-:-:S03]  /*17a0*/  PRMT R20, R25, 0x7604, R20 ;  /* 0x0000760419147816 */ /* 0x004fc60000000014 */
[----:B------:R-:W-:Y:S04]  /*17b0*/  LDS.U8 R33, [R9+0x1800] ;  /* 0x0018000009217984 */ /* 0x000fe80000000000 */
[----:B------:R-:W-:Y:S01]  /*17c0*/  LDS.U8 R35, [R9+0x1808] ;  /* 0x0018080009237984 */ /* 0x000fe20000000000 */
[----:B---3--:R-:W-:-:S03]  /*17d0*/  PRMT R14, R19, 0x7604, R14 ;  /* 0x00007604130e7816 */ /* 0x008fc6000000000e */
[----:B------:R-:W-:Y:S01]  /*17e0*/  LDS.U8 R37, [R9+0x2000] ;  /* 0x0020000009257984 */ /* 0x000fe20000000000 */
[----:B----4-:R-:W-:-:S03]  /*17f0*/  PRMT R24, R29, 0x7604, R24 ;  /* 0x000076041d187816 */ /* 0x010fc60000000018 */
[----:B------:R-:W-:Y:S04]  /*1800*/  LDS.U8 R19, [R9+0x4800] ;  /* 0x0048000009137984 */ /* 0x000fe80000000000 */
[----:B------:R-:W-:Y:S01]  /*1810*/  LDS.U8 R29, [R9+0x5000] ;  /* 0x00500000091d7984 */ /* 0x000fe20000000000 */
[----:B0-----:R-:W-:-:S03]  /*1820*/  PRMT R12, R13, 0x7604, R12 ;  /* 0x000076040d0c7816 */ /* 0x001fc6000000000c */
[----:B------:R-:W-:Y:S01]  /*1830*/  LDS.U8 R39, [R9+0x2008] ;  /* 0x0020080009277984 */ /* 0x000fe20000000000 */
[----:B-1----:R-:W-:-:S03]  /*1840*/  PRMT R20, R27, 0x7054, R20 ;  /* 0x000070541b147816 */ /* 0x002fc60000000014 */
[----:B------:R-:W-:Y:S01]  /*1850*/  LDS.U8 R41, [R9+0x5800] ;  /* 0x0058000009297984 */ /* 0x000fe20000000000 */
[----:B------:R-:W-:-:S03]  /*1860*/  PRMT R14, R21, 0x7054, R14 ;  /* 0x00007054150e7816 */ /* 0x000fc6000000000e */
[----:B------:R-:W-:Y:S01]  /*1870*/  LDS.U8 R43, [R9+0x5808] ;  /* 0x00580800092b7984 */ /* 0x000fe20000000000 */
[----:B------:R-:W-:-:S03]  /*1880*/  PRMT R27, R31, 0x7054, R24 ;  /* 0x000070541f1b7816 */ /* 0x000fc60000000018 */
[----:B------:R-:W-:Y:S01]  /*1890*/  LDS.U8 R21, [R9+0x4808] ;  /* 0x0048080009157984 */ /* 0x000fe20000000000 */
[----:B------:R-:W-:-:S03]  /*18a0*/  PRMT R15, R15, 0x7054, R12 ;  /* 0x000070540f0f7816 */ /* 0x000fc6000000000c */
[----:B------:R-:W-:Y:S01]  /*18b0*/  LDS.U8 R31, [R9+0x5008] ;  /* 0x00500800091f7984 */ /* 0x000fe20000000000 */
[----:B------:R-:W-:-:S03]  /*18c0*/  IMAD.IADD R12, R4, 0x1, R11 ;  /* 0x00000001040c7824 */ /* 0x000fc600078e020b */
[----:B------:R-:W-:Y:S04]  /*18d0*/  LDS.U8 R45, [R9+0x6000] ;  /* 0x00600000092d7984 */ /* 0x000fe80000000000 */
[----:B------:R-:W-:Y:S04]  /*18e0*/  LDS.U8 R47, [R9+0x6008] ;  /* 0x00600800092f7984 */ /* 0x000fe80000000000 */
[----:B------:R-:W0:Y:S04]  /*18f0*/  LDS.U8 R26, [R11+0x4800] ;  /* 0x004800000b1a7984 */ /* 0x000e280000000000 */
[----:B------:R-:W1:Y:S04]  /*1900*/  LDS.U8 R34, [R11+0x4808] ;  /* 0x004808000b227984 */ /* 0x000e680000000000 */
[----:B------:R-:W2:Y:S04]  /*1910*/  LDS.U8 R40, [R11+0x5000] ;  /* 0x005000000b287984 */ /* 0x000ea80000000000 */
[----:B------:R-:W3:Y:S04]  /*1920*/  LDS.U8 R44, [R11+0x5008] ;  /* 0x005008000b2c7984 */ /* 0x000ee80000000000 */
[----:B------:R-:W4:Y:S04]  /*1930*/  LDS.U8 R50, [R11+0x1800] ;  /* 0x001800000b327984 */ /* 0x000f280000000000 */
[----:B------:R-:W4:Y:S04]  /*1940*/  LDS.U8 R54, [R11+0x1808] ;  /* 0x001808000b367984 */ /* 0x000f280000000000 */
[----:B------:R-:W4:Y:S04]  /*1950*/  LDS.U8 R60, [R11+0x2000] ;  /* 0x002000000b3c7984 */ /* 0x000f280000000000 */
[----:B------:R-:W4:Y:S04]  /*1960*/  LDS.U8 R64, [R11+0x2008] ;  /* 0x002008000b407984 */ /* 0x000f280000000000 */
[----:B------:R-:W4:Y:S04]  /*1970*/  LDS.U8 R70, [R11+0x5800] ;  /* 0x005800000b467984 */ /* 0x000f280000000000 */
[----:B------:R-:W4:Y:S04]  /*1980*/  LDS.U8 R74, [R11+0x5808] ;  /* 0x005808000b4a7984 */ /* 0x000f280000000000 */
[----:B------:R-:W4:Y:S01]  /*1990*/  LDS.U8 R80, [R11+0x6000] ;  /* 0x006000000b507984 */ /* 0x000f220000000000 */
[----:B0-----:R-:W-:-:S03]  /*19a0*/  PRMT R19, R26, 0x7604, R19 ;  /* 0x000076041a137816 */ /* 0x001fc60000000013 */
[----:B------:R-:W0:Y:S01]  /*19b0*/  LDS.U8 R84, [R11+0x6008] ;  /* 0x006008000b547984 */ /* 0x000e220000000000 */
[----:B-1----:R-:W-:-:S03]  /*19c0*/  PRMT R21, R34, 0x7604, R21 ;  /* 0x0000760422157816 */ /* 0x002fc60000000015 */
[----:B------:R-:W1:Y:S01]  /*19d0*/  LDS.U8 R32, [R10+0x4800] ;  /* 0x004800000a207984 */ /* 0x000e620000000000 */
[----:B--2---:R-:W-:-:S03]  /*19e0*/  PRMT R29, R40, 0x7604, R29 ;  /* 0x00007604281d7816 */ /* 0x004fc6000000001d */
[----:B------:R-:W2:Y:S01]  /*19f0*/  LDS.U8 R36, [R10+0x4808] ;  /* 0x004808000a247984 */ /* 0x000ea20000000000 */
[----:B---3--:R-:W-:-:S03]  /*1a00*/  PRMT R31, R44, 0x7604, R31 ;  /* 0x000076042c1f7816 */ /* 0x008fc6000000001f */
[----:B------:R-:W3:Y:S01]  /*1a10*/  LDS.U8 R42, [R10+0x5000] ;  /* 0x005000000a2a7984 */ /* 0x000ee20000000000 */
[----:B----4-:R-:W-:-:S03]  /*1a20*/  PRMT R33, R50, 0x7604, R33 ;  /* 0x0000760432217816 */ /* 0x010fc60000000021 */
[----:B------:R-:W4:Y:S01]  /*1a30*/  LDS.U8 R46, [R10+0x5008] ;  /* 0x005008000a2e7984 */ /* 0x000f220000000000 */
[----:B------:R-:W-:-:S03]  /*1a40*/  PRMT R35, R54, 0x7604, R35 ;  /* 0x0000760436237816 */ /* 0x000fc60000000023 */
        /* <DEDUP_REMOVED lines=47> */
[----:B------:R-:W-:Y:S02]  /*1d40*/  PRMT R157, R38, 0x654, R21 ;  /* 0x00000654269d7816 */ /* 0x000fe40000000015 */
[----:B------:R-:W-:Y:S02]  /*1d50*/  PRMT R158, R158, 0x654, R29 ;  /* 0x000006549e9e7816 */ /* 0x000fe4000000001d */
[----:B------:R-:W-:Y:S02]  /*1d60*/  PRMT R159, R48, 0x654, R31 ;  /* 0x00000654309f7816 */ /* 0x000fe4000000001f */
[----:B------:R-:W-:Y:S02]  /*1d70*/  PRMT R160, R160, 0x654, R33 ;  /* 0x00000654a0a07816 */ /* 0x000fe40000000021 */
[----:B0-----:R-:W-:Y:S02]  /*1d80*/  PRMT R161, R58, 0x654, R35 ;  /* 0x000006543aa17816 */ /* 0x001fe40000000023 */
[----:B-1----:R-:W-:-:S02]  /*1d90*/  PRMT R162, R162, 0x654, R37 ;  /* 0x00000654a2a27816 */ /* 0x002fc40000000025 */
[----:B--2---:R-:W-:Y:S02]  /*1da0*/  PRMT R163, R68, 0x654, R39 ;  /* 0x0000065444a37816 */ /* 0x004fe40000000027 */
[----:B---3--:R-:W-:Y:S02]  /*1db0*/  PRMT R164, R164, 0x654, R41 ;  /* 0x00000654a4a47816 */ /* 0x008fe40000000029 */
[----:B----4-:R-:W-:Y:S02]  /*1dc0*/  PRMT R165, R78, 0x654, R43 ;  /* 0x000006544ea57816 */ /* 0x010fe4000000002b */
[----:B------:R-:W-:Y:S02]  /*1dd0*/  PRMT R166, R166, 0x654, R45 ;  /* 0x00000654a6a67816 */ /* 0x000fe4000000002d */
[----:B------:R-:W-:Y:S02]  /*1de0*/  PRMT R167, R88, 0x654, R47 ;  /* 0x0000065458a77816 */ /* 0x000fe4000000002f */
[----:B------:R-:W-:Y:S01]  /*1df0*/  R2UR UR4, R28 ;  /* 0x000000001c0472ca */ /* 0x000fe200000e0000 */
[----:B------:R-:W-:Y:S01]  /*1e00*/  WARPGROUP.ARRIVE ;  /* 0x00000000000079c5 */ /* 0x000fe20000000000 */
[----:B------:R-:W-:-:S02]  /*1e10*/  UMOV UR7, 0x40000040 ;  /* 0x4000004000077882 */ /* 0x000fc40000000000 */
[----:B------:R-:W-:-:S09]  /*1e20*/  UMOV UR11, UR7 ;  /* 0x00000007000b7c82 */ /* 0x000fd20008000000 */
[----:B------:R-:W-:-:S04]  /*1e30*/  USHF.R.U32.HI UR4, URZ, 0x4, UR4 ;  /* 0x000000043f047899 */ /* 0x000fc80008011604 */
[----:B------:R-:W-:-:S04]  /*1e40*/  ULOP3.LUT UR4, UR4, 0x3fff, URZ, 0xc0, !UPT ;  /* 0x00003fff04047892 */ /* 0x000fc8000f8ec03f */
[----:B------:R-:W-:-:S04]  /*1e50*/  ULOP3.LUT UR4, UR4, 0x10000, URZ, 0xfc, !UPT ;  /* 0x0001000004047892 */ /* 0x000fc8000f8efc3f */
[----:B------:R-:W-:-:S04]  /*1e60*/  ULEA UR6, UR39, UR4, 0xa ;  /* 0x0000000427067291 */ /* 0x000fc8000f8e503f */
[----:B------:R-:W-:-:S03]  /*1e70*/  UIADD3 UR8, UR6, 0x2, URZ ;  /* 0x0000000206087890 */ /* 0x000fc6000fffe03f */
[----:B------:R-:W-:Y:S02]  /*1e80*/  UMOV UR10, UR6 ;  /* 0x00000006000a7c82 */ /* 0x000fe40008000000 */
[----:B------:R-:W-:Y:S01]  /*1e90*/  QGMMA.64x128x32.F32.E5M2.E4M3 R88, R24, gdesc[UR4], RZ, !UPT, gsb0 ;  /* 0x01e0000418587df3 */ /* 0x000fe2000c0018ff */
[----:B------:R-:W-:Y:S02]  /*1ea0*/  UMOV UR7, 0x40000040 ;  /* 0x4000004000077882 */ /* 0x000fe40000000000 */
[----:B------:R-:W-:Y:S02]  /*1eb0*/  WARPGROUP.DEPBAR.LE gsb0, 0x0 ;  /* 0x00008000000079c5 */ /* 0x000fe40000010000 */
[----:B------:R-:W-:-:S07]  /*1ec0*/  WARPGROUP.ARRIVE ;  /* 0x00000000000079c5 */ /* 0x000fce0000000000 */
[----:B------:R-:W-:Y:S01]  /*1ed0*/  QGMMA.64x128x32.F32.E5M2.E4M3 R24, R156, gdesc[UR8], RZ, !UPT, gsb0 ;  /* 0x01e000089c187df3 */ /* 0x000fe2000c0018ff */
[----:B------:R-:W-:Y:S01]  /*1ee0*/  UMOV UR10, UR8 ;  /* 0x00000008000a7c82 */ /* 0x000fe20008000000 */
[----:B------:R-:W-:Y:S01]  /*1ef0*/  UMOV UR11, 0x40000040 ;  /* 0x40000040000b7882 */ /* 0x000fe20000000000 */
[----:B------:R-:W-:Y:S02]  /*1f00*/  UIADD3 UR8, UR6, 0x4, URZ ;  /* 0x0000000406087890 */ /* 0x000fe4000fffe03f */
[----:B------:R-:W-:Y:S01]  /*1f10*/  UIADD3 UR6, UR6, 0x6, URZ ;  /* 0x0000000606067890 */ /* 0x000fe2000fffe03f */
[----:B------:R-:W-:Y:S02]  /*1f20*/  WARPGROUP.DEPBAR.LE gsb0, 0x0 ;  /* 0x00008000000079c5 */ /* 0x000fe40000010000 */
[----:B------:R-:W-:-:S06]  /*1f30*/  WARPGROUP.ARRIVE ;  /* 0x00000000000079c5 */ /* 0x000fcc0000000000 */
[----:B------:R-:W-:Y:S03]  /*1f40*/  QGMMA.64x128x32.F32.E5M2.E4M3 R88, R160, gdesc[UR8], R88, gsb0 ;  /* 0x01e00008a0587df3 */ /* 0x000fe60008001858 */
[----:B------:R-:W-:Y:S02]  /*1f50*/  WARPGROUP.DEPBAR.LE gsb0, 0x0 ;  /* 0x00008000000079c5 */ /* 0x000fe40000010000 */
[----:B------:R-:W-:-:S07]  /*1f60*/  WARPGROUP.ARRIVE ;  /* 0x00000000000079c5 */ /* 0x000fce0000000000 */
[----:B------:R-:W-:Y:S01]  /*1f70*/  QGMMA.64x128x32.F32.E5M2.E4M3 R24, R164, gdesc[UR8], R24, gsb0 ;  /* 0x01e00008a4187df3 */ /* 0x000fe20008001818 */
[----:B------:R-:W-:Y:S01]  /*1f80*/  UMOV UR10, UR8 ;  /* 0x00000008000a7c82 */ /* 0x000fe20008000000 */
[----:B------:R-:W-:Y:S01]  /*1f90*/  UMOV UR11, 0x40000040 ;  /* 0x40000040000b7882 */ /* 0x000fe20000000000 */
[----:B------:R-:W-:Y:S02]  /*1fa0*/  WARPGROUP.DEPBAR.LE gsb0, 0x0 ;  /* 0x00008000000079c5 */ /* 0x000fe40000010000 */
[----:B------:R-:W-:Y:S04]  /*1fb0*/  LDS.U8 R13, [R9+0x2800] ;  /* 0x00280000090d7984 */ /* 0x000fe80000000000 */
[----:B------:R-:W0:Y:S04]  /*1fc0*/  LDS.U8 R14, [R11+0x2800] ;  /* 0x002800000b0e7984 */ /* 0x000e280000000000 */
[----:B------:R-:W-:Y:S04]  /*1fd0*/  LDS.U8 R15, [R9+0x2808] ;  /* 0x00280800090f7984 */ /* 0x000fe80000000000 */
[----:B------:R-:W1:Y:S04]  /*1fe0*/  LDS.U8 R158, [R11+0x2808] ;  /* 0x002808000b9e7984 */ /* 0x000e680000000000 */
[----:B------:R-:W-:Y:S04]  /*1ff0*/  LDS.U8 R19, [R9+0x3000] ;  /* 0x0030000009137984 */ /* 0x000fe80000000000 */
[----:B------:R-:W2:Y:S04]  /*2000*/  LDS.U8 R164, [R11+0x3000] ;  /* 0x003000000ba47984 */ /* 0x000ea80000000000 */
[----:B------:R-:W-:Y:S04]  /*2010*/  LDS.U8 R21, [R9+0x3008] ;  /* 0x0030080009157984 */ /* 0x000fe80000000000 */
[----:B------:R-:W3:Y:S04]  /*2020*/  LDS.U8 R170, [R11+0x3008] ;  /* 0x003008000baa7984 */ /* 0x000ee80000000000 */
[----:B------:R-:W4:Y:S04]  /*2030*/  LDS.U8 R20, [R10+0x2800] ;  /* 0x002800000a147984 */ /* 0x000f280000000000 */
[----:B------:R-:W4:Y:S04]  /*2040*/  LDS.U8 R160, [R10+0x2808] ;  /* 0x002808000aa07984 */ /* 0x000f280000000000 */
[----:B------:R-:W4:Y:S04]  /*2050*/  LDS.U8 R166, [R10+0x3000] ;  /* 0x003000000aa67984 */ /* 0x000f280000000000 */
[----:B------:R-:W4:Y:S01]  /*2060*/  LDS.U8 R172, [R10+0x3008] ;  /* 0x003008000aac7984 */ /* 0x000f220000000000 */
[----:B0-----:R-:W-:-:S03]  /*2070*/  PRMT R13, R14, 0x7604, R13 ;  /* 0x000076040e0d7816 */ /* 0x001fc6000000000d */
[----:B------:R-:W0:Y:S04]  /*2080*/  LDS.U8 R156, [R12+0x2800] ;  /* 0x002800000c9c7984 */ /* 0x000e280000000000 */
[----:B------:R-:W0:Y:S01]  /*2090*/  LDS.U8 R162, [R12+0x2808] ;  /* 0x002808000ca27984 */ /* 0x000e220000000000 */
[----:B-1----:R-:W-:-:S03]  /*20a0*/  PRMT R15, R158, 0x7604, R15 ;  /* 0x000076049e0f7816 */ /* 0x002fc6000000000f */
[----:B------:R-:W1:Y:S04]  /*20b0*/  LDS.U8 R168, [R12+0x3000] ;  /* 0x003000000ca87984 */ /* 0x000e680000000000 */
[----:B------:R-:W1:Y:S01]  /*20c0*/  LDS.U8 R174, [R12+0x3008] ;  /* 0x003008000cae7984 */ /* 0x000e620000000000 */
[----:B--2---:R-:W-:-:S03]  /*20d0*/  PRMT R19, R164, 0x7604, R19 ;  /* 0x00007604a4137816 */ /* 0x004fc60000000013 */
[----:B------:R-:W-:Y:S01]  /*20e0*/  LDS.U8 R161, [R9+0x6800] ;  /* 0x0068000009a17984 */ /* 0x000fe20000000000 */
[----:B---3--:R-:W-:-:S03]  /*20f0*/  PRMT R21, R170, 0x7604, R21 ;  /* 0x00007604aa157816 */ /* 0x008fc60000000015 */
[----:B------:R-:W2:Y:S01]  /*2100*/  LDS.U8 R176, [R11+0x6800] ;  /* 0x006800000bb07984 */ /* 0x000ea20000000000 */
[----:B----4-:R-:W-:-:S03]  /*2110*/  PRMT R13, R20, 0x7054, R13 ;  /* 0x00007054140d7816 */ /* 0x010fc6000000000d */
[----:B------:R-:W-:Y:S01]  /*2120*/  LDS.U8 R163, [R9+0x6808] ;  /* 0x0068080009a37984 */ /* 0x000fe20000000000 */
[----:B------:R-:W-:-:S03]  /*2130*/  PRMT R15, R160, 0x7054, R15 ;  /* 0x00007054a00f7816 */ /* 0x000fc6000000000f */
[----:B------:R-:W3:Y:S01]  /*2140*/  LDS.U8 R182, [R11+0x6808] ;  /* 0x006808000bb67984 */ /* 0x000ee20000000000 */
[----:B------:R-:W-:-:S03]  /*2150*/  PRMT R19, R166, 0x7054, R19 ;  /* 0x00007054a6137816 */ /* 0x000fc60000000013 */
[----:B------:R-:W-:Y:S01]  /*2160*/  LDS.U8 R165, [R9+0x7000] ;  /* 0x0070000009a57984 */ /* 0x000fe20000000000 */
[----:B------:R-:W-:-:S03]  /*2170*/  PRMT R21, R172, 0x7054, R21 ;  /* 0x00007054ac157816 */ /* 0x000fc60000000015 */
[----:B------:R-:W4:Y:S01]  /*2180*/  LDS.U8 R188, [R11+0x7000] ;  /* 0x007000000bbc7984 */ /* 0x000f220000000000 */
[----:B0-----:R-:W-:-:S03]  /*2190*/  PRMT R156, R156, 0x654, R13 ;  /* 0x000006549c9c7816 */ /* 0x001fc6000000000d */
[----:B------:R-:W-:Y:S01]  /*21a0*/  LDS.U8 R167, [R9+0x7008] ;  /* 0x0070080009a77984 */ /* 0x000fe20000000000 */
[----:B------:R-:W-:-:S03]  /*21b0*/  PRMT R157, R162, 0x654, R15 ;  /* 0x00000654a29d7816 */ /* 0x000fc6000000000f */
[----:B------:R-:W0:Y:S01]  /*21c0*/  LDS.U8 R194, [R11+0x7008] ;  /* 0x007008000bc27984 */ /* 0x000e220000000000 */
[----:B-1----:R-:W-:-:S03]  /*21d0*/  PRMT R158, R168, 0x654, R19 ;  /* 0x00000654a89e7816 */ /* 0x002fc60000000013 */
[----:B------:R-:W1:Y:S01]  /*21e0*/  LDS.U8 R178, [R10+0x6800] ;  /* 0x006800000ab27984 */ /* 0x000e620000000000 */
[----:B------:R-:W-:-:S03]  /*21f0*/  PRMT R159, R174, 0x654, R21 ;  /* 0x00000654ae9f7816 */ /* 0x000fc60000000015 */
[----:B------:R-:W1:Y:S04]  /*2200*/  LDS.U8 R184, [R10+0x6808] ;  /* 0x006808000ab87984 */ /* 0x000e680000000000 */
[----:B------:R-:W1:Y:S04]  /*2210*/  LDS.U8 R190, [R10+0x7000] ;  /* 0x007000000abe7984 */ /* 0x000e680000000000 */
[----:B------:R-:W1:Y:S01]  /*2220*/  LDS.U8 R196, [R10+0x7008] ;  /* 0x007008000ac47984 */ /* 0x000e620000000000 */
[----:B--2---:R-:W-:-:S03]  /*2230*/  PRMT R161, R176, 0x7604, R161 ;  /* 0x00007604b0a17816 */ /* 0x004fc600000000a1 */
[----:B------:R-:W2:Y:S04]  /*2240*/  LDS.U8 R180, [R12+0x6800] ;  /* 0x006800000cb47984 */ /* 0x000ea80000000000 */
[----:B------:R-:W2:Y:S01]  /*2250*/  LDS.U8 R186, [R12+0x6808] ;  /* 0x006808000cba7984 */ /* 0x000ea20000000000 */
[----:B---3--:R-:W-:-:S03]  /*2260*/  PRMT R163, R182, 0x7604, R163 ;  /* 0x00007604b6a37816 */ /* 0x008fc600000000a3 */
[----:B------:R-:W3:Y:S04]  /*2270*/  LDS.U8 R192, [R12+0x7000] ;  /* 0x007000000cc07984 */ /* 0x000ee80000000000 */
[----:B------:R-:W3:Y:S01]  /*2280*/  LDS.U8 R198, [R12+0x7008] ;  /* 0x007008000cc67984 */ /* 0x000ee20000000000 */
[----:B------:R-:W-:Y:S01]  /*2290*/  WARPGROUP.ARRIVE ;  /* 0x00000000000079c5 */ /* 0x000fe20000000000 */
[----:B----4-:R-:W-:-:S05]  /*22a0*/  PRMT R165, R188, 0x7604, R165 ;  /* 0x00007604bca57816 */ /* 0x010fca00000000a5 */
[----:B------:R-:W-:Y:S01]  /*22b0*/  QGMMA.64x128x32.F32.E5M2.E4M3 R88, R156, gdesc[UR8], R88, gsb0 ;  /* 0x01e000089c587df3 */ /* 0x000fe20008001858 */
[----:B0-----:R-:W-:Y:S02]  /*22c0*/  PRMT R167, R194, 0x7604, R167 ;  /* 0x00007604c2a77816 */ /* 0x001fe400000000a7 */
[----:B-1----:R-:W-:Y:S02]  /*22d0*/  PRMT R161, R178, 0x7054, R161 ;  /* 0x00007054b2a17816 */ /* 0x002fe400000000a1 */
[----:B------:R-:W-:Y:S02]  /*22e0*/  PRMT R163, R184, 0x7054, R163 ;  /* 0x00007054b8a37816 */ /* 0x000fe400000000a3 */
[----:B------:R-:W-:Y:S02]  /*22f0*/  PRMT R165, R190, 0x7054, R165 ;  /* 0x00007054bea57816 */ /* 0x000fe400000000a5 */
[----:B------:R-:W-:Y:S02]  /*2300*/  PRMT R167, R196, 0x7054, R167 ;  /* 0x00007054c4a77816 */ /* 0x000fe400000000a7 */
[----:B--2---:R-:W-:-:S02]  /*2310*/  PRMT R160, R180, 0x654, R161 ;  /* 0x00000654b4a07816 */ /* 0x004fc400000000a1 */
[----:B------:R-:W-:Y:S02]  /*2320*/  PRMT R161, R186, 0x654, R163 ;  /* 0x00000654baa17816 */ /* 0x000fe400000000a3 */
[----:B---3--:R-:W-:Y:S02]  /*2330*/  PRMT R162, R192, 0x654, R165 ;  /* 0x00000654c0a27816 */ /* 0x008fe400000000a5 */
[----:B------:R-:W-:Y:S01]  /*2340*/  PRMT R163, R198, 0x654, R167 ;  /* 0x00000654c6a37816 */ /* 0x000fe200000000a7 */
[----:B------:R-:W-:-:S03]  /*2350*/  WARPGROUP.DEPBAR.LE gsb0, 0x0 ;  /* 0x00008000000079c5 */ /* 0x000fc60000010000 */
[----:B------:R-:W-:-:S06]  /*2360*/  WARPGROUP.ARRIVE ;  /* 0x00000000000079c5 */ /* 0x000fcc0000000000 */
[----:B------:R-:W-:Y:S03]  /*2370*/  QGMMA.64x128x32.F32.E5M2.E4M3 R24, R160, gdesc[UR8], R24, gsb0 ;  /* 0x01e00008a0187df3 */ /* 0x000fe60008001818 */
        /* <DEDUP_REMOVED lines=22> */
[----:B------:R-:W-:Y:S01]  /*24e0*/  LDS.U8 R163, [R9+0x7808] ;  /* 0x0078080009a37984 */ /* 0x000fe20000000000 */
[----:B----4-:R-:W-:-:S03]  /*24f0*/  PRMT R13, R20, 0x7054, R13 ;  /* 0x00007054140d7816 */ /* 0x010fc6000000000d */
[----:B------:R-:W-:Y:S01]  /*2500*/  LDS.U8 R165, [R9+0x8000] ;  /* 0x0080000009a57984 */ /* 0x000fe20000000000 */
[----:B------:R-:W-:-:S03]  /*2510*/  PRMT R15, R160, 0x7054, R15 ;  /* 0x00007054a00f7816 */ /* 0x000fc6000000000f */
[----:B------:R-:W-:Y:S01]  /*2520*/  LDS.U8 R167, [R9+0x8008] ;  /* 0x0080080009a77984 */ /* 0x000fe20000000000 */
[----:B------:R-:W-:-:S03]  /*2530*/  PRMT R19, R166, 0x7054, R19 ;  /* 0x00007054a6137816 */ /* 0x000fc60000000013 */
[----:B------:R-:W2:Y:S01]  /*2540*/  LDS.U8 R176, [R11+0x7800] ;  /* 0x007800000bb07984 */ /* 0x000ea20000000000 */
[----:B------:R-:W-:-:S03]  /*2550*/  PRMT R21, R172, 0x7054, R21 ;  /* 0x00007054ac157816 */ /* 0x000fc60000000015 */
[----:B------:R-:W3:Y:S01]  /*2560*/  LDS.U8 R182, [R11+0x7808] ;  /* 0x007808000bb67984 */ /* 0x000ee20000000000 */
[----:B0-----:R-:W-:-:S03]  /*2570*/  PRMT R156, R156, 0x654, R13 ;  /* 0x000006549c9c7816 */ /* 0x001fc6000000000d */
[----:B------:R-:W0:Y:S01]  /*2580*/  LDS.U8 R188, [R11+0x8000] ;  /* 0x008000000bbc7984 */ /* 0x000e220000000000 */
[----:B------:R-:W-:-:S03]  /*2590*/  PRMT R157, R162, 0x654, R15 ;  /* 0x00000654a29d7816 */ /* 0x000fc6000000000f */
[----:B------:R-:W4:Y:S01]  /*25a0*/  LDS.U8 R194, [R11+0x8008] ;  /* 0x008008000bc27984 */ /* 0x000f220000000000 */
[----:B-1----:R-:W-:-:S03]  /*25b0*/  PRMT R158, R168, 0x654, R19 ;  /* 0x00000654a89e7816 */ /* 0x002fc60000000013 */
[----:B------:R-:W1:Y:S01]  /*25c0*/  LDS.U8 R178, [R10+0x7800] ;  /* 0x007800000ab27984 */ /* 0x000e620000000000 */
[----:B------:R-:W-:-:S03]  /*25d0*/  PRMT R159, R174, 0x654, R21 ;  /* 0x00000654ae9f7816 */ /* 0x000fc60000000015 */
[----:B------:R-:W1:Y:S04]  /*25e0*/  LDS.U8 R184, [R10+0x7808] ;  /* 0x007808000ab87984 */ /* 0x000e680000000000 */
[----:B------:R-:W1:Y:S04]  /*25f0*/  LDS.U8 R190, [R10+0x8000] ;  /* 0x008000000abe7984 */ /* 0x000e680000000000 */
[----:B------:R-:W1:Y:S04]  /*2600*/  LDS.U8 R196, [R10+0x8008] ;  /* 0x008008000ac47984 */ /* 0x000e680000000000 */
[----:B------:R-:W1:Y:S04]  /*2610*/  LDS.U8 R180, [R12+0x7800] ;  /* 0x007800000cb47984 */ /* 0x000e680000000000 */
[----:B------:R-:W1:Y:S04]  /*2620*/  LDS.U8 R186, [R12+0x7808] ;  /* 0x007808000cba7984 */ /* 0x000e680000000000 */
[----:B------:R-:W1:Y:S01]  /*2630*/  LDS.U8 R192, [R12+0x8000] ;  /* 0x008000000cc07984 */ /* 0x000e620000000000 */
[----:B--2---:R-:W-:-:S03]  /*2640*/  PRMT R161, R176, 0x7604, R161 ;  /* 0x00007604b0a17816 */ /* 0x004fc600000000a1 */
[----:B------:R-:W2:Y:S01]  /*2650*/  LDS.U8 R198, [R12+0x8008] ;  /* 0x008008000cc67984 */ /* 0x000ea20000000000 */
[----:B------:R-:W-:Y:S01]  /*2660*/  WARPGROUP.ARRIVE ;  /* 0x00000000000079c5 */ /* 0x000fe20000000000 */
[----:B---3--:R-:W-:Y:S02]  /*2670*/  PRMT R163, R182, 0x7604, R163 ;  /* 0x00007604b6a37816 */ /* 0x008fe400000000a3 */
[----:B0-----:R-:W-:-:S03]  /*2680*/  PRMT R165, R188, 0x7604, R165 ;  /* 0x00007604bca57816 */ /* 0x001fc600000000a5 */
[----:B------:R-:W-:Y:S01]  /*2690*/  QGMMA.64x128x32.F32.E5M2.E4M3 R88, R156, gdesc[UR4], R88, gsb0 ;  /* 0x01e000049c587df3 */ /* 0x000fe20008001858 */
[----:B----4-:R-:W-:Y:S02]  /*26a0*/  PRMT R167, R194, 0x7604, R167 ;  /* 0x00007604c2a77816 */ /* 0x010fe400000000a7 */
[----:B-1----:R-:W-:Y:S02]  /*26b0*/  PRMT R161, R178, 0x7054, R161 ;  /* 0x00007054b2a17816 */ /* 0x002fe400000000a1 */
[----:B------:R-:W-:Y:S02]  /*26c0*/  PRMT R163, R184, 0x7054, R163 ;  /* 0x00007054b8a37816 */ /* 0x000fe400000000a3 */
[----:B------:R-:W-:Y:S02]  /*26d0*/  PRMT R165, R190, 0x7054, R165 ;  /* 0x00007054bea57816 */ /* 0x000fe400000000a5 */
[----:B------:R-:W-:Y:S02]  /*26e0*/  PRMT R167, R196, 0x7054, R167 ;  /* 0x00007054c4a77816 */ /* 0x000fe400000000a7 */
[----:B------:R-:W-:-:S02]  /*26f0*/  PRMT R160, R180, 0x654, R161 ;  /* 0x00000654b4a07816 */ /* 0x000fc400000000a1 */
[----:B------:R-:W-:Y:S02]  /*2700*/  PRMT R161, R186, 0x654, R163 ;  /* 0x00000654baa17816 */ /* 0x000fe400000000a3 */
[----:B------:R-:W-:Y:S02]  /*2710*/  PRMT R162, R192, 0x654, R165 ;  /* 0x00000654c0a27816 */ /* 0x000fe400000000a5 */
[----:B--2---:R-:W-:Y:S01]  /*2720*/  PRMT R163, R198, 0x654, R167 ;  /* 0x00000654c6a37816 */ /* 0x004fe200000000a7 */
[----:B------:R-:W-:-:S03]  /*2730*/  WARPGROUP.DEPBAR.LE gsb0, 0x0 ;  /* 0x00008000000079c5 */ /* 0x000fc60000010000 */
[----:B------:R-:W-:-:S06]  /*2740*/  WARPGROUP.ARRIVE ;  /* 0x00000000000079c5 */ /* 0x000fcc0000000000 */
[----:B------:R-:W-:Y:S03]  /*2750*/  QGMMA.64x128x32.F32.E5M2.E4M3 R24, R160, gdesc[UR4], R24, gsb0 ;  /* 0x01e00004a0187df3 */ /* 0x000fe60008001818 */
[----:B------:R-:W-:Y:S02]  /*2760*/  WARPGROUP.DEPBAR.LE gsb0, 0x0 ;  /* 0x00008000000079c5 */ /* 0x000fe40000010000 */
[----:B------:R-:W-:Y:S05]  /*2770*/  @!P2 BRA `(.L_x_22) ;  /* 0x0000002400b0a947 */ /* 0x000fea0003800000 */
[----:B------:R-:W-:Y:S05]  /*2780*/  @!P0 BRA `(.L_x_23) ;  /* 0x0000000000048947 */ /* 0x000fea0003800000 */
[----:B------:R-:W-:Y:S01]  /*2790*/  BPT.TRAP 0x1 ;  /* 0x000000040000795c */ /* 0x000fe20000300000 */
.L_x_23:
[----:B------:R-:W-:-:S05]  /*27a0*/  IMAD.SHL.U32 R10, R3, 0x8000, RZ ;  /* 0x00008000030a7824 */ /* 0x000fca00078e00ff */
[----:B------:R-:W-:-:S05]  /*27b0*/  LOP3.LUT R9, R10, R5, RZ, 0xfc, !PT ;  /* 0x000000050a097212 */ /* 0x000fca00078efcff */
[----:B------:R-:W-:Y:S01]  /*27c0*/  IMAD.IADD R9, R0, 0x1, R9 ;  /* 0x0000000100097824 */ /* 0x000fe200078e0209 */
[----:B------:R-:W-:Y:S06]  /*27d0*/  @P1 BRA `(.L_x_24) ;  /* 0x0000000000081947 */ /* 0x000fec0003800000 */
[----:B------:R-:W0:Y:S02]  /*27e0*/  SYNCS.PHASECHK.TRANS64.TRYWAIT P1, [R7+URZ], R8 ;  /* 0x00000008070075a7 */ /* 0x000e24000802017f */
[----:B0-----:R-:W-:Y:S05]  /*27f0*/  @!P1 BRA `(.L_x_25) ;  /* 0x000000d400b49947 */ /* 0x001fea0003800000 */
.L_x_24:
[--C-:B------:R-:W-:Y:S01]  /*2800*/  IMAD.IADD R161, R6, 0x1, R9.reuse ;  /* 0x0000000106a17824 */ /* 0x100fe200078e0209 */
[----:B------:R-:W-:Y:S01]  /*2810*/  LDS.U8 R15, [R9+0x1008] ;  /* 0x00100800090f7984 */ /* 0x000fe20000000000 */
[C---:B------:R-:W-:Y:S01]  /*2820*/  IMAD.IADD R163, R4.reuse, 0x1, R9 ;  /* 0x0000000104a37824 */ /* 0x040fe200078e0209 */
[----:B------:R-:W-:Y:S01]  /*2830*/  UMOV UR5, UR39 ;  /* 0x0000002700057c82 */ /* 0x000fe20008000000 */
[----:B------:R-:W-:Y:S01]  /*2840*/  IMAD.IADD R165, R4, 0x1, R161 ;  /* 0x0000000104a57824 */ /* 0x000fe200078e02a1 */
[----:B------:R-:W1:Y:S04]  /*2850*/  LDS.U8 R162, [R161+0x1008] ;  /* 0x00100800a1a27984 */ /* 0x000e680000000000 */
[----:B0-----:R-:W-:Y:S04]  /*2860*/  LDS.U8 R7, [R9+0x800] ;  /* 0x0008000009077984 */ /* 0x001fe80000000000 */
[----:B------:R-:W-:Y:S04]  /*2870*/  LDS.U8 R11, [R9+0x808] ;  /* 0x00080800090b7984 */ /* 0x000fe80000000000 */
[----:B------:R-:W-:Y:S04]  /*2880*/  LDS.U8 R13, [R9+0x1000] ;  /* 0x00100000090d7984 */ /* 0x000fe80000000000 */
[----:B------:R-:W-:Y:S04]  /*2890*/  LDS.U8 R19, [R9+0x4800] ;  /* 0x0048000009137984 */ /* 0x000fe80000000000 */
[----:B------:R-:W-:Y:S04]  /*28a0*/  LDS.U8 R21, [R9+0x4808] ;  /* 0x0048080009157984 */ /* 0x000fe80000000000 */
[----:B------:R-:W-:Y:S04]  /*28b0*/  LDS.U8 R157, [R9+0x5000] ;  /* 0x00500000099d7984 */ /* 0x000fe80000000000 */
[----:B------:R0:W-:Y:S04]  /*28c0*/  LDS.U8 R159, [R9+0x5008] ;  /* 0x00500800099f7984 */ /* 0x0001e80000000000 */
[----:B------:R-:W2:Y:S04]  /*28d0*/  LDS.U8 R8, [R161+0x800] ;  /* 0x00080000a1087984 */ /* 0x000ea80000000000 */
[----:B------:R-:W3:Y:S01]  /*28e0*/  LDS.U8 R14, [R161+0x808] ;  /* 0x00080800a10e7984 */ /* 0x000ee20000000000 */
[----:B0-----:R-:W0:Y:S03]  /*28f0*/  LDC R9, c[0x0][0x28c] ;  /* 0x0000a300ff097b82 */ /* 0x001e260000000800 */
[----:B------:R-:W4:Y:S01]  /*2900*/  LDS.U8 R158, [R161+0x1000] ;  /* 0x00100000a19e7984 */ /* 0x000f220000000000 */
[----:B-1----:R-:W-:-:S03]  /*2910*/  PRMT R15, R162, 0x7604, R15 ;  /* 0x00007604a20f7816 */ /* 0x002fc6000000000f */
[----:B------:R-:W1:Y:S04]  /*2920*/  LDS.U8 R172, [R161+0x4800] ;  /* 0x00480000a1ac7984 */ /* 0x000e680000000000 */
[----:B------:R-:W1:Y:S04]  /*2930*/  LDS.U8 R178, [R161+0x4808] ;  /* 0x00480800a1b27984 */ /* 0x000e680000000000 */
[----:B------:R-:W1:Y:S04]  /*2940*/  LDS.U8 R184, [R161+0x5000] ;  /* 0x00500000a1b87984 */ /* 0x000e680000000000 */
[----:B------:R-:W1:Y:S04]  /*2950*/  LDS.U8 R190, [R161+0x5008] ;  /* 0x00500800a1be7984 */ /* 0x000e680000000000 */
[----:B------:R-:W1:Y:S01]  /*2960*/  LDS.U8 R164, [R163+0x1008] ;  /* 0x00100800a3a47984 */ /* 0x000e620000000000 */
[----:B0-----:R-:W-:-:S03]  /*2970*/  ISETP.GE.AND P1, PT, R9, 0x101, PT ;  /* 0x000001010900780c */ /* 0x001fc60003f26270 */
[----:B------:R-:W0:Y:S04]  /*2980*/  LDS.U8 R12, [R163+0x800] ;  /* 0x00080000a30c7984 */ /* 0x000e280000000000 */
[----:B------:R-:W0:Y:S04]  /*2990*/  LDS.U8 R20, [R163+0x808] ;  /* 0x00080800a3147984 */ /* 0x000e280000000000 */
[----:B------:R-:W0:Y:S01]  /*29a0*/  LDS.U8 R160, [R163+0x1000] ;  /* 0x00100000a3a07984 */ /* 0x000e220000000000 */
[----:B--2---:R-:W-:-:S03]  /*29b0*/  PRMT R7, R8, 0x7604, R7 ;  /* 0x0000760408077816 */ /* 0x004fc60000000007 */
[----:B------:R-:W2:Y:S01]  /*29c0*/  LDS.U8 R174, [R163+0x4800] ;  /* 0x00480000a3ae7984 */ /* 0x000ea20000000000 */
[----:B---3--:R-:W-:-:S03]  /*29d0*/  PRMT R11, R14, 0x7604, R11 ;  /* 0x000076040e0b7816 */ /* 0x008fc6000000000b */
[----:B------:R-:W3:Y:S01]  /*29e0*/  LDS.U8 R180, [R163+0x4808] ;  /* 0x00480800a3b47984 */ /* 0x000ee20000000000 */
[----:B----4-:R-:W-:-:S03]  /*29f0*/  PRMT R13, R158, 0x7604, R13 ;  /* 0x000076049e0d7816 */ /* 0x010fc6000000000d */
[----:B------:R-:W4:Y:S01]  /*2a00*/  LDS.U8 R186, [R163+0x5000] ;  /* 0x00500000a3ba7984 */ /* 0x000f220000000000 */
[----:B-1----:R-:W-:-:S03]  /*2a10*/  PRMT R19, R172, 0x7604, R19 ;  /* 0x00007604ac137816 */ /* 0x002fc60000000013 */
[----:B------:R-:W1:Y:S01]  /*2a20*/  LDS.U8 R192, [R163+0x5008] ;  /* 0x00500800a3c07984 */ /* 0x000e620000000000 */
[----:B------:R-:W-:-:S03]  /*2a30*/  PRMT R21, R178, 0x7604, R21 ;  /* 0x00007604b2157816 */ /* 0x000fc60000000015 */
[----:B------:R-:W1:Y:S01]  /*2a40*/  LDS.U8 R166, [R165+0x1008] ;  /* 0x00100800a5a67984 */ /* 0x000e620000000000 */
[----:B------:R-:W-:-:S03]  /*2a50*/  PRMT R157, R184, 0x7604, R157 ;  /* 0x00007604b89d7816 */ /* 0x000fc6000000009d */
[----:B------:R-:W1:Y:S01]  /*2a60*/  LDS.U8 R168, [R165+0x800] ;  /* 0x00080000a5a87984 */ /* 0x000e620000000000 */
[----:B------:R-:W-:-:S03]  /*2a70*/  PRMT R159, R190, 0x7604, R159 ;  /* 0x00007604be9f7816 */ /* 0x000fc6000000009f */
[----:B------:R-:W1:Y:S01]  /*2a80*/  LDS.U8 R156, [R165+0x808] ;  /* 0x00080800a59c7984 */ /* 0x000e620000000000 */
[----:B------:R-:W-:-:S03]  /*2a90*/  PRMT R15, R164, 0x7054, R15 ;  /* 0x00007054a40f7816 */ /* 0x000fc6000000000f */
[----:B------:R-:W1:Y:S01]  /*2aa0*/  LDS.U8 R170, [R165+0x1000] ;  /* 0x00100000a5aa7984 */ /* 0x000e620000000000 */
[----:B0-----:R-:W-:-:S03]  /*2ab0*/  PRMT R7, R12, 0x7054, R7 ;  /* 0x000070540c077816 */ /* 0x001fc60000000007 */
[----:B------:R-:W0:Y:S01]  /*2ac0*/  LDS.U8 R176, [R165+0x4800] ;  /* 0x00480000a5b07984 */ /* 0x000e220000000000 */
[----:B------:R-:W-:-:S03]  /*2ad0*/  PRMT R11, R20, 0x7054, R11 ;  /* 0x00007054140b7816 */ /* 0x000fc6000000000b */
[----:B------:R-:W0:Y:S01]  /*2ae0*/  LDS.U8 R182, [R165+0x4808] ;  /* 0x00480800a5b67984 */ /* 0x000e220000000000 */
[----:B------:R-:W-:-:S03]  /*2af0*/  PRMT R13, R160, 0x7054, R13 ;  /* 0x00007054a00d7816 */ /* 0x000fc6000000000d */
[----:B------:R-:W0:Y:S01]  /*2b00*/  LDS.U8 R188, [R165+0x5000] ;  /* 0x00500000a5bc7984 */ /* 0x000e220000000000 */
[----:B--2---:R-:W-:-:S03]  /*2b10*/  PRMT R19, R174, 0x7054, R19 ;  /* 0x00007054ae137816 */ /* 0x004fc60000000013 */
[----:B------:R2:W2:Y:S01]  /*2b20*/  LDS.U8 R194, [R165+0x5008] ;  /* 0x00500800a5c27984 */ /* 0x0004a20000000000 */
[----:B---3--:R-:W-:Y:S02]  /*2b30*/  PRMT R21, R180, 0x7054, R21 ;  /* 0x00007054b4157816 */ /* 0x008fe40000000015 */
[----:B----4-:R-:W-:Y:S02]  /*2b40*/  PRMT R157, R186, 0x7054, R157 ;  /* 0x00007054ba9d7816 */ /* 0x010fe4000000009d */
[----:B-1----:R-:W-:Y:S02]  /*2b50*/  PRMT R159, R192, 0x7054, R159 ;  /* 0x00007054c09f7816 */ /* 0x002fe4000000009f */
[----:B------:R-:W-:Y:S02]  /*2b60*/  PRMT R171, R166, 0x654, R15 ;  /* 0x00000654a6ab7816 */ /* 0x000fe4000000000f */
[----:B------:R-:W-:Y:S02]  /*2b70*/  PRMT R168, R168, 0x654, R7 ;  /* 0x00000654a8a87816 */ /* 0x000fe40000000007 */
[----:B------:R-:W-:-:S02]  /*2b80*/  PRMT R169, R156, 0x654, R11 ;  /* 0x000006549ca97816 */ /* 0x000fc4000000000b */
[----:B------:R-:W-:Y:S02]  /*2b90*/  PRMT R170, R170, 0x654, R13 ;  /* 0x00000654aaaa7816 */ /* 0x000fe4000000000d */
[----:B0-----:R-:W-:Y:S02]  /*2ba0*/  PRMT R164, R176, 0x654, R19 ;  /* 0x00000654b0a47816 */ /* 0x001fe40000000013 */
[----:B--2---:R-:W-:Y:S02]  /*2bb0*/  PRMT R165, R182, 0x654, R21 ;  /* 0x00000654b6a57816 */ /* 0x004fe40000000015 */
[----:B------:R-:W-:Y:S02]  /*2bc0*/  PRMT R166, R188, 0x654, R157 ;  /* 0x00000654bca67816 */ /* 0x000fe4000000009d */
[----:B------:R-:W-:Y:S01]  /*2bd0*/  PRMT R167, R194, 0x654, R159 ;  /* 0x00000654c2a77816 */ /* 0x000fe2000000009f */
[----:B------:R-:W-:Y:S06]  /*2be0*/  @!P1 BRA `(.L_x_26) ;  /* 0x0000001000f89947 */ /* 0x000fec0003800000 */
[----:B------:R-:W-:Y:S01]  /*2bf0*/  R2UR UR7, R3 ;  /* 0x00000000030772ca */ /* 0x000fe200000e0000 */
[----:B------:R-:W-:Y:S01]  /*2c00*/  UIADD3 UR6, UR40, -0x1, URZ ;  /* 0xffffffff28067890 */ /* 0x000fe2000fffe03f */
[----:B------:R-:W-:-:S13]  /*2c10*/  UMOV UR5, UR39 ;  /* 0x0000002700057c82 */ /* 0x000fda0008000000 */
.L_x_34:
[----:B------:R-:W-:-:S04]  /*2c20*/  UIADD3 UR8, UR7, 0x1, URZ ;  /* 0x0000000107087890 */ /* 0x000fc8000fffe03f */
[----:B------:R-:W-:-:S04]  /*2c30*/  UISETP.NE.AND UP0, UPT, UR8, 0x4, UPT ;  /* 0x000000040800788c */ /* 0x000fc8000bf05270 */
[----:B------:R-:W-:Y:S02]  /*2c40*/  USEL UR9, URZ, 0x1, UP0 ;  /* 0x000000013f097887 */ /* 0x000fe40008000000 */
[----:B------:R-:W-:-:S04]  /*2c50*/  USEL UR8, UR8, URZ, UP0 ;  /* 0x0000003f08087287 */ /* 0x000fc80008000000 */
[----:B------:R-:W-:Y:S02]  /*2c60*/  LOP3.LUT R155, R155, UR9, RZ, 0x3c, !PT ;  /* 0x000000099b9b7c12 */ /* 0x000fe4000f8e3cff */
[----:B------:R-:W-:Y:S01]  /*2c70*/  IMAD.U32 R3, RZ, RZ, UR8 ;  /* 0x00000008ff037e24 */ /* 0x000fe2000f8e00ff */
[----:B------:R-:W-:Y:S06]  /*2c80*/  @!P0 BRA `(.L_x_27) ;  /* 0x0000000000048947 */ /* 0x000fec0003800000 */
[----:B------:R-:W-:Y:S01]  /*2c90*/  BPT.TRAP 0x1 ;  /* 0x000000040000795c */ /* 0x000fe20000300000 */
.L_x_27:
[----:B------:R-:W0:Y:S01]  /*2ca0*/  S2UR UR9, SR_CgaCtaId ;  /* 0x00000000000979c3 */ /* 0x000e220000008800 */
[----:B------:R-:W-:Y:S01]  /*2cb0*/  UMOV UR8, 0x400 ;  /* 0x0000040000087882 */ /* 0x000fe20000000000 */
[----:B------:R-:W-:Y:S01]  /*2cc0*/  SHF.L.U32 R7, R155, 0x1f, RZ ;  /* 0x0000001f9b077819 */ /* 0x000fe200000006ff */
[----:B------:R-:W-:Y:S01]  /*2cd0*/  ULEA UR10, UR7, UR4, 0xa ;  /* 0x00000004070a7291 */ /* 0x000fe2000f8e503f */
[----:B------:R-:W-:Y:S01]  /*2ce0*/  UMOV UR11, 0x40000040 ;  /* 0x40000040000b7882 */ /* 0x000fe20000000000 */
[----:B------:R-:W-:Y:S01]  /*2cf0*/  USHF.L.U32 UR7, UR7, 0xf, URZ ;  /* 0x0000000f07077899 */ /* 0x000fe2000800063f */
[----:B------:R-:W-:-:S04]  /*2d00*/  UMOV UR15, UR11 ;  /* 0x0000000b000f7c82 */ /* 0x000fc80008000000 */
[----:B------:R-:W-:Y:S01]  /*2d10*/  UMOV UR14, UR10 ;  /* 0x0000000a000e7c82 */ /* 0x000fe20008000000 */
[----:B------:R-:W-:Y:S01]  /*2d20*/  LOP3.LUT R9, R5, UR7, RZ, 0xfc, !PT ;  /* 0x0000000705097c12 */ /* 0x000fe2000f8efcff */
[----:B0-----:R-:W-:-:S06]  /*2d30*/  ULEA UR8, UR9, UR8, 0x18 ;  /* 0x0000000809087291 */ /* 0x001fcc000f8ec03f */
[----:B------:R-:W-:Y:S01]  /*2d40*/  IMAD.U32 R0, RZ, RZ, UR8 ;  /* 0x00000008ff007e24 */ /* 0x000fe2000f8e00ff */
[----:B------:R-:W-:-:S03]  /*2d50*/  UIADD3 UR8, UR10, 0x2, URZ ;  /* 0x000000020a087890 */ /* 0x000fc6000fffe03f */
[----:B------:R-:W-:Y:S02]  /*2d60*/  IMAD R8, R3, 0x8, R0 ;  /* 0x0000000803087824 */ /* 0x000fe400078e0200 */
[----:B------:R-:W-:Y:S02]  /*2d70*/  IMAD.IADD R9, R0, 0x1, R9 ;  /* 0x0000000100097824 */ /* 0x000fe400078e0209 */
[----:B------:R0:W1:Y:S01]  /*2d80*/  SYNCS.PHASECHK.TRANS64.TRYWAIT P1, [R8+URZ], R7 ;  /* 0x00000007080075a7 */ /* 0x000062000802017f */
[----:B------:R-:W-:Y:S01]  /*2d90*/  WARPGROUP.ARRIVE ;  /* 0x00000000000079c5 */ /* 0x000fe20000000000 */
[--C-:B------:R-:W-:Y:S02]  /*2da0*/  IMAD.IADD R11, R6, 0x1, R9.reuse ;  /* 0x00000001060b7824 */ /* 0x100fe400078e0209 */
[C---:B------:R-:W-:Y:S02]  /*2db0*/  IMAD.IADD R10, R4.reuse, 0x1, R9 ;  /* 0x00000001040a7824 */ /* 0x040fe400078e0209 */
[----:B------:R-:W-:Y:S01]  /*2dc0*/  IMAD.IADD R12, R4, 0x1, R11 ;  /* 0x00000001040c7824 */ /* 0x000fe200078e020b */
[----:B------:R-:W-:Y:S03]  /*2dd0*/  QGMMA.64x128x32.F32.E5M2.E4M3 R88, R168, gdesc[UR8], R88, gsb0 ;  /* 0x01e00008a8587df3 */ /* 0x000fe60008001858 */
[----:B------:R-:W-:-:S02]  /*2de0*/  WARPGROUP.DEPBAR.LE gsb0, 0x0 ;  /* 0x00008000000079c5 */ /* 0x000fc40000010000 */
[----:B------:R-:W-:-:S07]  /*2df0*/  WARPGROUP.ARRIVE ;  /* 0x00000000000079c5 */ /* 0x000fce0000000000 */
[----:B------:R-:W-:Y:S01]  /*2e00*/  QGMMA.64x128x32.F32.E5M2.E4M3 R24, R164, gdesc[UR12], R24, gsb0 ;  /* 0x01e0000ca4187df3 */ /* 0x000fe20008001818 */
[----:B------:R-:W-:Y:S01]  /*2e10*/  UMOV UR14, UR8 ;  /* 0x00000008000e7c82 */ /* 0x000fe20008000000 */
[----:B------:R-:W-:Y:S01]  /*2e20*/  UMOV UR15, 0x40000040 ;  /* 0x40000040000f7882 */ /* 0x000fe20000000000 */
[----:B------:R-:W-:Y:S02]  /*2e30*/  WARPGROUP.DEPBAR.LE gsb0, 0x0 ;  /* 0x00008000000079c5 */ /* 0x000fe40000010000 */
[----:B------:R-:W-:Y:S04]  /*2e40*/  LDS.U8 R15, [R9+0x1808] ;  /* 0x00180800090f7984 */ /* 0x000fe80000000000 */
[----:B------:R-:W2:Y:S04]  /*2e50*/  LDS.U8 R156, [R11+0x1808] ;  /* 0x001808000b9c7984 */ /* 0x000ea80000000000 */
[----:B------:R-:W-:Y:S04]  /*2e60*/  LDS.U8 R13, [R9+0x1800] ;  /* 0x00180000090d7984 */ /* 0x000fe80000000000 */
[----:B------:R-:W3:Y:S04]  /*2e70*/  LDS.U8 R14, [R11+0x1800] ;  /* 0x001800000b0e7984 */ /* 0x000ee80000000000 */
[----:B------:R-:W-:Y:S04]  /*2e80*/  LDS.U8 R19, [R9+0x2000] ;  /* 0x0020000009137984 */ /* 0x000fe80000000000 */
        /* <DEDUP_REMOVED lines=13> */
[----:B----4-:R-:W-:-:S03]  /*2f60*/  PRMT R19, R164, 0x7604, R19 ;  /* 0x00007604a4137816 */ /* 0x010fc60000000013 */
[----:B------:R-:W-:Y:S01]  /*2f70*/  LDS.U8 R157, [R9+0x5800] ;  /* 0x00580000099d7984 */ /* 0x000fe20000000000 */
[----:B0-----:R-:W-:-:S03]  /*2f80*/  PRMT R21, R170, 0x7604, R21 ;  /* 0x00007604aa157816 */ /* 0x001fc60000000015 */
[----:B------:R-:W0:Y:S01]  /*2f90*/  LDS.U8 R176, [R11+0x5800] ;  /* 0x005800000bb07984 */ /* 0x000e220000000000 */
[----:B-1----:R-:W-:-:S03]  /*2fa0*/  PRMT R15, R158, 0x7054, R15 ;  /* 0x000070549e0f7816 */ /* 0x002fc6000000000f */
[----:B------:R-:W-:Y:S01]  /*2fb0*/  LDS.U8 R159, [R9+0x5808] ;  /* 0x00580800099f7984 */ /* 0x000fe20000000000 */
[----:B------:R-:W-:-:S03]  /*2fc0*/  PRMT R13, R20, 0x7054, R13 ;  /* 0x00007054140d7816 */ /* 0x000fc6000000000d */
[----:B------:R-:W1:Y:S01]  /*2fd0*/  LDS.U8 R182, [R11+0x5808] ;  /* 0x005808000bb67984 */ /* 0x000e620000000000 */
[----:B------:R-:W-:-:S03]  /*2fe0*/  PRMT R19, R166, 0x7054, R19 ;  /* 0x00007054a6137816 */ /* 0x000fc60000000013 */
[----:B------:R-:W-:Y:S01]  /*2ff0*/  LDS.U8 R165, [R9+0x6000] ;  /* 0x0060000009a57984 */ /* 0x000fe20000000000 */
[----:B------:R-:W-:-:S03]  /*3000*/  PRMT R21, R172, 0x7054, R21 ;  /* 0x00007054ac157816 */ /* 0x000fc60000000015 */
[----:B------:R-:W4:Y:S01]  /*3010*/  LDS.U8 R188, [R11+0x6000] ;  /* 0x006000000bbc7984 */ /* 0x000f220000000000 */
[----:B--2---:R-:W-:-:S03]  /*3020*/  PRMT R161, R162, 0x654, R15 ;  /* 0x00000654a2a17816 */ /* 0x004fc6000000000f */
[----:B------:R-:W-:Y:S01]  /*3030*/  LDS.U8 R169, [R9+0x6008] ;  /* 0x0060080009a97984 */ /* 0x000fe20000000000 */
[----:B------:R-:W-:-:S03]  /*3040*/  PRMT R160, R160, 0x654, R13 ;  /* 0x00000654a0a07816 */ /* 0x000fc6000000000d */
[----:B------:R-:W2:Y:S01]  /*3050*/  LDS.U8 R192, [R11+0x6008] ;  /* 0x006008000bc07984 */ /* 0x000ea20000000000 */
[----:B---3--:R-:W-:-:S03]  /*3060*/  PRMT R162, R168, 0x654, R19 ;  /* 0x00000654a8a27816 */ /* 0x008fc60000000013 */
[----:B------:R-:W3:Y:S01]  /*3070*/  LDS.U8 R178, [R10+0x5800] ;  /* 0x005800000ab27984 */ /* 0x000ee20000000000 */
[----:B------:R-:W-:-:S03]  /*3080*/  PRMT R163, R174, 0x654, R21 ;  /* 0x00000654aea37816 */ /* 0x000fc60000000015 */
[----:B------:R-:W3:Y:S04]  /*3090*/  LDS.U8 R184, [R10+0x5808] ;  /* 0x005808000ab87984 */ /* 0x000ee80000000000 */
[----:B------:R-:W3:Y:S04]  /*30a0*/  LDS.U8 R190, [R10+0x6000] ;  /* 0x006000000abe7984 */ /* 0x000ee80000000000 */
[----:B------:R-:W3:Y:S01]  /*30b0*/  LDS.U8 R194, [R10+0x6008] ;  /* 0x006008000ac27984 */ /* 0x000ee20000000000 */
[----:B0-----:R-:W-:-:S03]  /*30c0*/  PRMT R157, R176, 0x7604, R157 ;  /* 0x00007604b09d7816 */ /* 0x001fc6000000009d */
[----:B------:R-:W0:Y:S04]  /*30d0*/  LDS.U8 R180, [R12+0x5800] ;  /* 0x005800000cb47984 */ /* 0x000e280000000000 */
[----:B------:R-:W0:Y:S01]  /*30e0*/  LDS.U8 R186, [R12+0x5808] ;  /* 0x005808000cba7984 */ /* 0x000e220000000000 */
[----:B-1----:R-:W-:-:S03]  /*30f0*/  PRMT R159, R182, 0x7604, R159 ;  /* 0x00007604b69f7816 */ /* 0x002fc6000000009f */
[----:B------:R-:W1:Y:S04]  /*3100*/  LDS.U8 R167, [R12+0x6000] ;  /* 0x006000000ca77984 */ /* 0x000e680000000000 */
[----:B------:R-:W1:Y:S01]  /*3110*/  LDS.U8 R196, [R12+0x6008] ;  /* 0x006008000cc47984 */ /* 0x000e620000000000 */
[----:B------:R-:W-:Y:S01]  /*3120*/  WARPGROUP.ARRIVE ;  /* 0x00000000000079c5 */ /* 0x000fe20000000000 */
[----:B----4-:R-:W-:-:S05]  /*3130*/  PRMT R165, R188, 0x7604, R165 ;  /* 0x00007604bca57816 */ /* 0x010fca00000000a5 */
[----:B------:R-:W-:Y:S01]  /*3140*/  QGMMA.64x128x32.F32.E5M2.E4M3 R88, R160, gdesc[UR12], R88, gsb0 ;  /* 0x01e0000ca0587df3 */ /* 0x000fe20008001858 */
[----:B--2---:R-:W-:Y:S02]  /*3150*/  PRMT R169, R192, 0x7604, R169 ;  /* 0x00007604c0a97816 */ /* 0x004fe400000000a9 */
[----:B---3--:R-:W-:Y:S02]  /*3160*/  PRMT R157, R178, 0x7054, R157 ;  /* 0x00007054b29d7816 */ /* 0x008fe4000000009d */
[----:B------:R-:W-:Y:S02]  /*3170*/  PRMT R159, R184, 0x7054, R159 ;  /* 0x00007054b89f7816 */ /* 0x000fe4000000009f */
[----:B------:R-:W-:Y:S02]  /*3180*/  PRMT R190, R190, 0x7054, R165 ;  /* 0x00007054bebe7816 */ /* 0x000fe400000000a5 */
[----:B------:R-:W-:Y:S02]  /*3190*/  PRMT R169, R194, 0x7054, R169 ;  /* 0x00007054c2a97816 */ /* 0x000fe400000000a9 */
[----:B0-----:R-:W-:-:S02]  /*31a0*/  PRMT R164, R180, 0x654, R157 ;  /* 0x00000654b4a47816 */ /* 0x001fc4000000009d */
[----:B------:R-:W-:Y:S02]  /*31b0*/  PRMT R165, R186, 0x654, R159 ;  /* 0x00000654baa57816 */ /* 0x000fe4000000009f */
[----:B-1----:R-:W-:Y:S02]  /*31c0*/  PRMT R166, R167, 0x654, R190 ;  /* 0x00000654a7a67816 */ /* 0x002fe400000000be */
        /* <DEDUP_REMOVED lines=13> */
[----:B------:R-:W-:Y:S04]  /*32a0*/  LDS.U8 R19, [R9+0x3000] ;  /* 0x0030000009137984 */ /* 0x000fe80000000000 */
[----:B------:R-:W4:Y:S04]  /*32b0*/  LDS.U8 R164, [R11+0x3000] ;  /* 0x003000000ba47984 */ /* 0x000f280000000000 */
[----:B------:R-:W-:Y:S04]  /*32c0*/  LDS.U8 R21, [R9+0x3008] ;  /* 0x0030080009157984 */ /* 0x000fe80000000000 */
[----:B------:R-:W4:Y:S01]  /*32d0*/  LDS.U8 R170, [R11+0x3008] ;  /* 0x003008000baa7984 */ /* 0x000f220000000000 */
[----:B0-----:R-:W-:-:S03]  /*32e0*/  PRMT R157, R176, 0x7604, R157 ;  /* 0x00007604b09d7816 */ /* 0x001fc6000000009d */
[----:B------:R-:W-:Y:S04]  /*32f0*/  LDS.U8 R165, [R9+0x7000] ;  /* 0x0070000009a57984 */ /* 0x000fe80000000000 */
[----:B------:R-:W0:Y:S01]  /*3300*/  LDS.U8 R184, [R11+0x7000] ;  /* 0x007000000bb87984 */ /* 0x000e220000000000 */
[----:B-1----:R-:W-:-:S03]  /*3310*/  PRMT R15, R158, 0x7604, R15 ;  /* 0x000076049e0f7816 */ /* 0x002fc6000000000f */
[----:B------:R-:W-:Y:S04]  /*3320*/  LDS.U8 R167, [R9+0x7008] ;  /* 0x0070080009a77984 */ /* 0x000fe80000000000 */
        /* <DEDUP_REMOVED lines=8> */
[----:B------:R-:W4:Y:S04]  /*33b0*/  LDS.U8 R166, [R10+0x3000] ;  /* 0x003000000aa67984 */ /* 0x000f280000000000 */
[----:B------:R-:W4:Y:S01]  /*33c0*/  LDS.U8 R172, [R10+0x3008] ;  /* 0x003008000aac7984 */ /* 0x000f220000000000 */
[----:B------:R-:W-:-:S03]  /*33d0*/  PRMT R21, R170, 0x7604, R21 ;  /* 0x00007604aa157816 */ /* 0x000fc60000000015 */
[----:B------:R-:W4:Y:S04]  /*33e0*/  LDS.U8 R186, [R10+0x7000] ;  /* 0x007000000aba7984 */ /* 0x000f280000000000 */
[----:B------:R-:W4:Y:S01]  /*33f0*/  LDS.U8 R192, [R10+0x7008] ;  /* 0x007008000ac07984 */ /* 0x000f220000000000 */
[----:B0-----:R-:W-:-:S03]  /*3400*/  PRMT R165, R184, 0x7604, R165 ;  /* 0x00007604b8a57816 */ /* 0x001fc600000000a5 */
[----:B------:R-:W0:Y:S04]  /*3410*/  LDS.U8 R161, [R12+0x6800] ;  /* 0x006800000ca17984 */ /* 0x000e280000000000 */
[----:B------:R-:W0:Y:S01]  /*3420*/  LDS.U8 R162, [R12+0x2808] ;  /* 0x002808000ca27984 */ /* 0x000e220000000000 */
[----:B-1----:R-:W-:-:S03]  /*3430*/  PRMT R167, R190, 0x7604, R167 ;  /* 0x00007604bea77816 */ /* 0x002fc600000000a7 */
[----:B------:R-:W1:Y:S01]  /*3440*/  LDS.U8 R163, [R12+0x6808] ;  /* 0x006808000ca37984 */ /* 0x000e620000000000 */
[----:B--2---:R-:W-:-:S03]  /*3450*/  PRMT R178, R178, 0x7054, R157 ;  /* 0x00007054b2b27816 */ /* 0x004fc6000000009d */
[----:B------:R-:W2:Y:S01]  /*3460*/  LDS.U8 R156, [R12+0x2800] ;  /* 0x002800000c9c7984 */ /* 0x000ea20000000000 */
[----:B------:R-:W-:-:S03]  /*3470*/  PRMT R15, R160, 0x7054, R15 ;  /* 0x00007054a00f7816 */ /* 0x000fc6000000000f */
[----:B------:R-:W2:Y:S01]  /*3480*/  LDS.U8 R168, [R12+0x3000] ;  /* 0x003000000ca87984 */ /* 0x000ea20000000000 */
[----:B---3--:R-:W-:-:S03]  /*3490*/  PRMT R182, R182, 0x7054, R159 ;  /* 0x00007054b6b67816 */ /* 0x008fc6000000009f */
[----:B------:R-:W3:Y:S01]  /*34a0*/  LDS.U8 R174, [R12+0x3008] ;  /* 0x003008000cae7984 */ /* 0x000ee20000000000 */
[----:B------:R-:W-:-:S03]  /*34b0*/  PRMT R13, R20, 0x7054, R13 ;  /* 0x00007054140d7816 */ /* 0x000fc6000000000d */
[----:B------:R-:W3:Y:S01]  /*34c0*/  LDS.U8 R188, [R12+0x7000] ;  /* 0x007000000cbc7984 */ /* 0x000ee20000000000 */
[----:B----4-:R-:W-:-:S03]  /*34d0*/  PRMT R19, R166, 0x7054, R19 ;  /* 0x00007054a6137816 */ /* 0x010fc60000000013 */
[----:B------:R-:W4:Y:S01]  /*34e0*/  LDS.U8 R194, [R12+0x7008] ;  /* 0x007008000cc27984 */ /* 0x000f220000000000 */
[----:B------:R-:W-:Y:S02]  /*34f0*/  PRMT R21, R172, 0x7054, R21 ;  /* 0x00007054ac157816 */ /* 0x000fe40000000015 */
[----:B------:R-:W-:Y:S02]  /*3500*/  PRMT R165, R186, 0x7054, R165 ;  /* 0x00007054baa57816 */ /* 0x000fe400000000a5 */
[----:B------:R-:W-:Y:S02]  /*3510*/  PRMT R167, R192, 0x7054, R167 ;  /* 0x00007054c0a77816 */ /* 0x000fe400000000a7 */
[----:B0-----:R-:W-:Y:S02]  /*3520*/  PRMT R160, R161, 0x654, R178 ;  /* 0x00000654a1a07816 */ /* 0x001fe400000000b2 */
[----:B------:R-:W-:Y:S02]  /*3530*/  PRMT R157, R162, 0x654, R15 ;  /* 0x00000654a29d7816 */ /* 0x000fe4000000000f */
[----:B-1----:R-:W-:-:S02]  /*3540*/  PRMT R161, R163, 0x654, R182 ;  /* 0x00000654a3a17816 */ /* 0x002fc400000000b6 */
[----:B--2---:R-:W-:Y:S02]  /*3550*/  PRMT R156, R156, 0x654, R13 ;  /* 0x000006549c9c7816 */ /* 0x004fe4000000000d */
[----:B------:R-:W-:Y:S02]  /*3560*/  PRMT R158, R168, 0x654, R19 ;  /* 0x00000654a89e7816 */ /* 0x000fe40000000013 */
[----:B---3--:R-:W-:Y:S02]  /*3570*/  PRMT R159, R174, 0x654, R21 ;  /* 0x00000654ae9f7816 */ /* 0x008fe40000000015 */
[----:B------:R-:W-:Y:S02]  /*3580*/  PRMT R162, R188, 0x654, R165 ;  /* 0x00000654bca27816 */ /* 0x000fe400000000a5 */
[----:B----4-:R-:W-:Y:S01]  /*3590*/  PRMT R163, R194, 0x654, R167 ;  /* 0x00000654c2a37816 */ /* 0x010fe200000000a7 */
[----:B------:R-:W-:Y:S06]  /*35a0*/  @!P0 BRA `(.L_x_28) ;  /* 0x0000000000048947 */ /* 0x000fec0003800000 */
[----:B------:R-:W-:Y:S01]  /*35b0*/  BPT.TRAP 0x1 ;  /* 0x000000040000795c */ /* 0x000fe20000300000 */
.L_x_28:
[----:B------:R-:W-:Y:S01]  /*35c0*/  UISETP.GT.U32.AND UP0, UPT, UR42, 0x1, UPT ;  /* 0x000000012a00788c */ /* 0x000fe2000bf04070 */
[----:B------:R-:W-:-:S04]  /*35d0*/  IMAD.U32 R13, RZ, RZ, UR5 ;  /* 0x00000005ff0d7e24 */ /* 0x000fc8000f8e00ff */
[----:B------:R-:W-:Y:S01]  /*35e0*/  IMAD R13, R13, 0x8, R0 ;  /* 0x000000080d0d7824 */ /* 0x000fe200078e0200 */
[----:B------:R-:W-:-:S03]  /*35f0*/  PLOP3.LUT P2, PT, PT, PT, UP0, 0x80, 0x0 ;  /* 0x000000000000781c */ /* 0x000fc60003f4f008 */
[----:B------:R-:W-:-:S05]  /*3600*/  VIADD R13, R13, 0x20 ;  /* 0x000000200d0d7836 */ /* 0x000fca0000000000 */
[----:B------:R-:W-:-:S04]  /*3610*/  PRMT R13, RZ, 0x654, R13 ;  /* 0x00000654ff0d7816 */ /* 0x000fc8000000000d */
[----:B------:R0:W-:Y:S01]  /*3620*/  SYNCS.ARRIVE.TRANS64.RED.A1T0 RZ, [R13+URZ], RZ ;  /* 0x000000ff0dff79a7 */ /* 0x0001e2000810043f */
[----:B------:R-:W-:Y:S05]  /*3630*/  @P2 BRA `(.L_x_29) ;  /* 0x0000000000042947 */ /* 0x000fea0003800000 */
[----:B------:R-:W-:Y:S01]  /*3640*/  BPT.TRAP 0x1 ;  /* 0x000000040000795c */ /* 0x000fe20000300000 */
.L_x_29:
[----:B------:R-:W-:Y:S01]  /*3650*/  UIADD3 UR8, UR10, 0x4, URZ ;  /* 0x000000040a087890 */ /* 0x000fe2000fffe03f */
[----:B------:R-:W-:Y:S01]  /*3660*/  WARPGROUP.ARRIVE ;  /* 0x00000000000079c5 */ /* 0x000fe20000000000 */
[----:B------:R-:W-:Y:S01]  /*3670*/  UMOV UR15, 0x40000040 ;  /* 0x40000040000f7882 */ /* 0x000fe20000000000 */
[----:B------:R-:W-:-:S04]  /*3680*/  UIADD3 UR5, UR5, 0x1, URZ ;  /* 0x0000000105057890 */ /* 0x000fc8000fffe03f */
[----:B------:R-:W-:Y:S01]  /*3690*/  UMOV UR14, UR8 ;  /* 0x00000008000e7c82 */ /* 0x000fe20008000000 */
[----:B------:R-:W-:Y:S01]  /*36a0*/  UISETP.NE.AND UP0, UPT, UR5, 0x4, UPT ;  /* 0x000000040500788c */ /* 0x000fe2000bf05270 */
[----:B------:R-:W-:Y:S03]  /*36b0*/  QGMMA.64x128x32.F32.E5M2.E4M3 R88, R156, gdesc[UR12], R88, gsb0 ;  /* 0x01e0000c9c587df3 */ /* 0x000fe60008001858 */
[----:B------:R-:W-:Y:S01]  /*36c0*/  USEL UR5, UR5, URZ, UP0 ;  /* 0x0000003f05057287 */ /* 0x000fe20008000000 */
[----:B------:R-:W-:Y:S02]  /*36d0*/  WARPGROUP.DEPBAR.LE gsb0, 0x0 ;  /* 0x00008000000079c5 */ /* 0x000fe40000010000 */
[----:B------:R-:W-:-:S06]  /*36e0*/  WARPGROUP.ARRIVE ;  /* 0x00000000000079c5 */ /* 0x000fcc0000000000 */
[----:B------:R-:W-:Y:S03]  /*36f0*/  QGMMA.64x128x32.F32.E5M2.E4M3 R24, R160, gdesc[UR12], R24, gsb0 ;  /* 0x01e0000ca0187df3 */ /* 0x000fe60008001818 */
[----:B------:R-:W-:Y:S02]  /*3700*/  WARPGROUP.DEPBAR.LE gsb0, 0x0 ;  /* 0x00008000000079c5 */ /* 0x000fe40000010000 */
[----:B------:R-:W-:Y:S04]  /*3710*/  LDS.U8 R15, [R9+0x3808] ;  /* 0x00380800090f7984 */ /* 0x000fe80000000000 */
[----:B------:R-:W1:Y:S04]  /*3720*/  LDS.U8 R158, [R11+0x3808] ;  /* 0x003808000b9e7984 */ /* 0x000e680000000000 */
[----:B------:R-:W-:Y:S04]  /*3730*/  LDS.U8 R163, [R9+0x8000] ;  /* 0x0080000009a37984 */ /* 0x000fe80000000000 */
[----:B------:R-:W2:Y:S04]  /*3740*/  LDS.U8 R184, [R11+0x8000] ;  /* 0x008000000bb87984 */ /* 0x000ea80000000000 */
[----:B0-----:R-:W-:Y:S04]  /*3750*/  LDS.U8 R13, [R9+0x3800] ;  /* 0x00380000090d7984 */ /* 0x001fe80000000000 */
[----:B------:R-:W0:Y:S04]  /*3760*/  LDS.U8 R14, [R11+0x3800] ;  /* 0x003800000b0e7984 */ /* 0x000e280000000000 */
[----:B------:R-:W-:Y:S04]  /*3770*/  LDS.U8 R19, [R9+0x4000] ;  /* 0x0040000009137984 */ /* 0x000fe80000000000 */
[----:B------:R-:W-:Y:S04]  /*3780*/  LDS.U8 R21, [R9+0x4008] ;  /* 0x0040080009157984 */ /* 0x000fe80000000000 */
[----:B------:R-:W-:Y:S04]  /*3790*/  LDS.U8 R157, [R9+0x7800] ;  /* 0x00780000099d7984 */ /* 0x000fe80000000000 */
[----:B------:R-:W-:Y:S04]  /*37a0*/  LDS.U8 R159, [R9+0x7808] ;  /* 0x00780800099f7984 */ /* 0x000fe80000000000 */
[----:B------:R-:W-:Y:S04]  /*37b0*/  LDS.U8 R165, [R9+0x8008] ;  /* 0x0080080009a57984 */ /* 0x000fe80000000000 */
[----:B------:R-:W3:Y:S01]  /*37c0*/  LDS.U8 R164, [R11+0x4000] ;  /* 0x004000000ba47984 */ /* 0x000ee20000000000 */
[----:B-1----:R-:W-:-:S03]  /*37d0*/  PRMT R15, R158, 0x7604, R15 ;  /* 0x000076049e0f7816 */ /* 0x002fc6000000000f */
[----:B------:R-:W1:Y:S04]  /*37e0*/  LDS.U8 R170, [R11+0x4008] ;  /* 0x004008000baa7984 */ /* 0x000e680000000000 */
[----:B------:R-:W4:Y:S01]  /*37f0*/  LDS.U8 R176, [R11+0x7800] ;  /* 0x007800000bb07984 */ /* 0x000f220000000000 */
[----:B--2---:R-:W-:-:S03]  /*3800*/  PRMT R163, R184, 0x7604, R163 ;  /* 0x00007604b8a37816 */ /* 0x004fc600000000a3 */
[----:B------:R-:W2:Y:S04]  /*3810*/  LDS.U8 R180, [R11+0x7808] ;  /* 0x007808000bb47984 */ /* 0x000ea80000000000 */
[----:B------:R-:W2:Y:S01]  /*3820*/  LDS.U8 R190, [R11+0x8008] ;  /* 0x008008000bbe7984 */ /* 0x000ea20000000000 */
[----:B0-----:R-:W-:-:S03]  /*3830*/  PRMT R13, R14, 0x7604, R13 ;  /* 0x000076040e0d7816 */ /* 0x001fc6000000000d */
[----:B------:R-:W0:Y:S04]  /*3840*/  LDS.U8 R160, [R10+0x3808] ;  /* 0x003808000aa07984 */ /* 0x000e280000000000 */
[----:B------:R-:W0:Y:S04]  /*3850*/  LDS.U8 R186, [R10+0x8000] ;  /* 0x008000000aba7984 */ /* 0x000e280000000000 */
[----:B------:R-:W0:Y:S04]  /*3860*/  LDS.U8 R20, [R10+0x3800] ;  /* 0x003800000a147984 */ /* 0x000e280000000000 */
[----:B------:R-:W0:Y:S04]  /*3870*/  LDS.U8 R166, [R10+0x4000] ;  /* 0x004000000aa67984 */ /* 0x000e280000000000 */
[----:B------:R-:W0:Y:S04]  /*3880*/  LDS.U8 R172, [R10+0x4008] ;  /* 0x004008000aac7984 */ /* 0x000e280000000000 */
[----:B------:R-:W0:Y:S01]  /*3890*/  LDS.U8 R178, [R10+0x7800] ;  /* 0x007800000ab27984 */ /* 0x000e220000000000 */
[----:B---3--:R-:W-:-:S03]  /*38a0*/  PRMT R19, R164, 0x7604, R19 ;  /* 0x00007604a4137816 */ /* 0x008fc60000000013 */
[----:B------:R-:W3:Y:S01]  /*38b0*/  LDS.U8 R182, [R10+0x7808] ;  /* 0x007808000ab67984 */ /* 0x000ee20000000000 */
[----:B-1----:R-:W-:-:S03]  /*38c0*/  PRMT R21, R170, 0x7604, R21 ;  /* 0x00007604aa157816 */ /* 0x002fc60000000015 */
[----:B------:R-:W1:Y:S01]  /*38d0*/  LDS.U8 R192, [R10+0x8008] ;  /* 0x008008000ac07984 */ /* 0x000e620000000000 */
[----:B----4-:R-:W-:-:S03]  /*38e0*/  PRMT R157, R176, 0x7604, R157 ;  /* 0x00007604b09d7816 */ /* 0x010fc6000000009d */
[----:B------:R-:W4:Y:S01]  /*38f0*/  LDS.U8 R162, [R12+0x3808] ;  /* 0x003808000ca27984 */ /* 0x000f220000000000 */
[----:B--2---:R-:W-:-:S03]  /*3900*/  PRMT R159, R180, 0x7604, R159 ;  /* 0x00007604b49f7816 */ /* 0x004fc6000000009f */
[----:B------:R-:W2:Y:S01]  /*3910*/  LDS.U8 R188, [R12+0x8000] ;  /* 0x008000000cbc7984 */ /* 0x000ea20000000000 */
[----:B------:R-:W-:-:S03]  /*3920*/  PRMT R165, R190, 0x7604, R165 ;  /* 0x00007604bea57816 */ /* 0x000fc600000000a5 */
[----:B------:R-:W2:Y:S01]  /*3930*/  LDS.U8 R156, [R12+0x3800] ;  /* 0x003800000c9c7984 */ /* 0x000ea20000000000 */
[----:B0-----:R-:W-:-:S03]  /*3940*/  PRMT R15, R160, 0x7054, R15 ;  /* 0x00007054a00f7816 */ /* 0x001fc6000000000f */
[----:B------:R-:W0:Y:S01]  /*3950*/  LDS.U8 R168, [R12+0x4000] ;  /* 0x004000000ca87984 */ /* 0x000e220000000000 */
[----:B------:R-:W-:-:S03]  /*3960*/  PRMT R163, R186, 0x7054, R163 ;  /* 0x00007054baa37816 */ /* 0x000fc600000000a3 */
[----:B------:R-:W0:Y:S01]  /*3970*/  LDS.U8 R174, [R12+0x4008] ;  /* 0x004008000cae7984 */ /* 0x000e220000000000 */
[----:B------:R-:W-:-:S03]  /*3980*/  PRMT R13, R20, 0x7054, R13 ;  /* 0x00007054140d7816 */ /* 0x000fc6000000000d */
[----:B------:R-:W0:Y:S01]  /*3990*/  LDS.U8 R9, [R12+0x7800] ;  /* 0x007800000c097984 */ /* 0x000e220000000000 */
[----:B------:R-:W-:-:S03]  /*39a0*/  PRMT R19, R166, 0x7054, R19 ;  /* 0x00007054a6137816 */ /* 0x000fc60000000013 */
[----:B------:R-:W0:Y:S01]  /*39b0*/  LDS.U8 R161, [R12+0x7808] ;  /* 0x007808000ca17984 */ /* 0x000e220000000000 */
[----:B------:R-:W-:-:S03]  /*39c0*/  PRMT R21, R172, 0x7054, R21 ;  /* 0x00007054ac157816 */ /* 0x000fc60000000015 */
[----:B------:R-:W0:Y:S01]  /*39d0*/  LDS.U8 R194, [R12+0x8008] ;  /* 0x008008000cc27984 */ /* 0x000e220000000000 */
[----:B------:R-:W-:Y:S02]  /*39e0*/  PRMT R178, R178, 0x7054, R157 ;  /* 0x00007054b2b27816 */ /* 0x000fe4000000009d */
[----:B---3--:R-:W-:Y:S02]  /*39f0*/  PRMT R182, R182, 0x7054, R159 ;  /* 0x00007054b6b67816 */ /* 0x008fe4000000009f */
[----:B-1----:R-:W-:Y:S02]  /*3a00*/  PRMT R165, R192, 0x7054, R165 ;  /* 0x00007054c0a57816 */ /* 0x002fe400000000a5 */
[----:B----4-:R-:W-:Y:S02]  /*3a10*/  PRMT R157, R162, 0x654, R15 ;  /* 0x00000654a29d7816 */ /* 0x010fe4000000000f */
[----:B--2---:R-:W-:Y:S02]  /*3a20*/  PRMT R162, R188, 0x654, R163 ;  /* 0x00000654bca27816 */ /* 0x004fe400000000a3 */
[----:B------:R-:W-:-:S02]  /*3a30*/  PRMT R156, R156, 0x654, R13 ;  /* 0x000006549c9c7816 */ /* 0x000fc4000000000d */
[----:B0-----:R-:W-:Y:S02]  /*3a40*/  PRMT R158, R168, 0x654, R19 ;  /* 0x00000654a89e7816 */ /* 0x001fe40000000013 */
[----:B------:R-:W-:Y:S02]  /*3a50*/  PRMT R159, R174, 0x654, R21 ;  /* 0x00000654ae9f7816 */ /* 0x000fe40000000015 */
[----:B------:R-:W-:Y:S02]  /*3a60*/  PRMT R160, R9, 0x654, R178 ;  /* 0x0000065409a07816 */ /* 0x000fe400000000b2 */
[----:B------:R-:W-:Y:S02]  /*3a70*/  PRMT R161, R161, 0x654, R182 ;  /* 0x00000654a1a17816 */ /* 0x000fe400000000b6 */
[----:B------:R-:W-:Y:S01]  /*3a80*/  PRMT R163, R194, 0x654, R165 ;  /* 0x00000654c2a37816 */ /* 0x000fe200000000a5 */
[----:B------:R-:W-:Y:S06]  /*3a90*/  @!P0 BRA `(.L_x_30) ;  /* 0x0000000000048947 */ /* 0x000fec0003800000 */
[----:B------:R-:W-:Y:S01]  /*3aa0*/  BPT.TRAP 0x1 ;  /* 0x000000040000795c */ /* 0x000fe20000300000 */
.L_x_30:
[----:B------:R-:W-:Y:S01]  /*3ab0*/  IMAD.SHL.U32 R10, R3, 0x8000, RZ ;  /* 0x00008000030a7824 */ /* 0x000fe200078e00ff */
[----:B------:R-:W-:Y:S04]  /*3ac0*/  BSSY B0, `(.L_x_31) ;  /* 0x0000006000007945 */ /* 0x000fe80003800000 */
[----:B------:R-:W-:-:S05]  /*3ad0*/  LOP3.LUT R9, R10, R5, RZ, 0xfc, !PT ;  /* 0x000000050a097212 */ /* 0x000fca00078efcff */
[----:B------:R-:W-:Y:S01]  /*3ae0*/  IMAD.IADD R13, R0, 0x1, R9 ;  /* 0x00000001000d7824 */ /* 0x000fe200078e0209 */
[----:B------:R-:W-:Y:S06]  /*3af0*/  @P1 BRA `(.L_x_32) ;  /* 0x0000000000081947 */ /* 0x000fec0003800000 */
[----:B------:R-:W0:Y:S02]  /*3b00*/  SYNCS.PHASECHK.TRANS64.TRYWAIT P1, [R8+URZ], R7 ;  /* 0x00000007080075a7 */ /* 0x000e24000802017f */
[----:B0-----:R-:W-:Y:S05]  /*3b10*/  @!P1 BRA `(.L_x_33) ;  /* 0x000000c400009947 */ /* 0x001fea0003800000 */
.L_x_32:
[----:B------:R-:W-:Y:S05]  /*3b20*/  BSYNC B0 ;  /* 0x0000000000007941 */ /* 0x000fea0003800000 */
.L_x_31:
[--C-:B------:R-:W-:Y:S01]  /*3b30*/  IMAD.IADD R167, R6, 0x1, R13.reuse ;  /* 0x0000000106a77824 */ /* 0x100fe200078e020d */
[----:B------:R-:W-:Y:S01]  /*3b40*/  LDS.U8 R9, [R13+0x808] ;  /* 0x000808000d097984 */ /* 0x000fe20000000000 */
[C---:B------:R-:W-:Y:S01]  /*3b50*/  IMAD.IADD R171, R4.reuse, 0x1, R13 ;  /* 0x0000000104ab7824 */ /* 0x040fe200078e020d */
[----:B------:R-:W-:Y:S05]  /*3b60*/  WARPSYNC.ALL ;  /* 0x0000000000007948 */ /* 0x000fea0003800000 */
[----:B------:R-:W-:Y:S01]  /*3b70*/  LDS.U8 R165, [R13+0x5000] ;  /* 0x005000000da57984 */ /* 0x000fe20000000000 */
[----:B------:R-:W-:-:S03]  /*3b80*/  IMAD.IADD R175, R4, 0x1, R167 ;  /* 0x0000000104af7824 */ /* 0x000fc600078e02a7 */
[----:B------:R-:W1:Y:S04]  /*3b90*/  LDS.U8 R14, [R167+0x808] ;  /* 0x00080800a70e7984 */ /* 0x000e680000000000 */
[----:B------:R-:W2:Y:S04]  /*3ba0*/  LDS.U8 R190, [R167+0x5000] ;  /* 0x00500000a7be7984 */ /* 0x000ea80000000000 */
[----:B0-----:R-:W-:Y:S04]  /*3bb0*/  LDS.U8 R7, [R13+0x800] ;  /* 0x000800000d077984 */ /* 0x001fe80000000000 */
[----:B------:R-:W-:Y:S04]  /*3bc0*/  LDS.U8 R11, [R13+0x1000] ;  /* 0x001000000d0b7984 */ /* 0x000fe80000000000 */
[----:B------:R-:W-:Y:S04]  /*3bd0*/  LDS.U8 R15, [R13+0x1008] ;  /* 0x001008000d0f7984 */ /* 0x000fe80000000000 */
[----:B------:R-:W-:Y:S04]  /*3be0*/  LDS.U8 R19, [R13+0x4800] ;  /* 0x004800000d137984 */ /* 0x000fe80000000000 */
[----:B------:R-:W-:Y:S04]  /*3bf0*/  LDS.U8 R21, [R13+0x4808] ;  /* 0x004808000d157984 */ /* 0x000fe80000000000 */
[----:B------:R-:W-:Y:S04]  /*3c00*/  LDS.U8 R169, [R13+0x5008] ;  /* 0x005008000da97984 */ /* 0x000fe80000000000 */
[----:B------:R-:W0:Y:S04]  /*3c10*/  LDS.U8 R8, [R167+0x800] ;  /* 0x00080000a7087984 */ /* 0x000e280000000000 */
[----:B------:R-:W3:Y:S04]  /*3c20*/  LDS.U8 R166, [R167+0x1000] ;  /* 0x00100000a7a67984 */ /* 0x000ee80000000000 */
[----:B------:R-:W4:Y:S01]  /*3c30*/  LDS.U8 R172, [R167+0x1008] ;  /* 0x00100800a7ac7984 */ /* 0x000f220000000000 */
[----:B-1----:R-:W-:-:S03]  /*3c40*/  PRMT R9, R14, 0x7604, R9 ;  /* 0x000076040e097816 */ /* 0x002fc60000000009 */
[----:B------:R-:W1:Y:S01]  /*3c50*/  LDS.U8 R178, [R167+0x4800] ;  /* 0x00480000a7b27984 */ /* 0x000e620000000000 */
[----:B--2---:R-:W-:-:S03]  /*3c60*/  PRMT R165, R190, 0x7604, R165 ;  /* 0x00007604bea57816 */ /* 0x004fc600000000a5 */
[----:B------:R-:W2:Y:S04]  /*3c70*/  LDS.U8 R184, [R167+0x4808] ;  /* 0x00480800a7b87984 */ /* 0x000ea80000000000 */
[----:B------:R-:W2:Y:S04]  /*3c80*/  LDS.U8 R194, [R167+0x5008] ;  /* 0x00500800a7c27984 */ /* 0x000ea80000000000 */
[----:B------:R-:W2:Y:S04]  /*3c90*/  LDS.U8 R20, [R171+0x808] ;  /* 0x00080800ab147984 */ /* 0x000ea80000000000 */
[----:B------:R-:W2:Y:S04]  /*3ca0*/  LDS.U8 R192, [R171+0x5000] ;  /* 0x00500000abc07984 */ /* 0x000ea80000000000 */
[----:B------:R-:W2:Y:S04]  /*3cb0*/  LDS.U8 R12, [R171+0x800] ;  /* 0x00080000ab0c7984 */ /* 0x000ea80000000000 */
[----:B------:R-:W2:Y:S04]  /*3cc0*/  LDS.U8 R170, [R171+0x1000] ;  /* 0x00100000abaa7984 */ /* 0x000ea80000000000 */
[----:B------:R-:W2:Y:S01]  /*3cd0*/  LDS.U8 R174, [R171+0x1008] ;  /* 0x00100800abae7984 */ /* 0x000ea20000000000 */
[----:B0-----:R-:W-:-:S03]  /*3ce0*/  PRMT R7, R8, 0x7604, R7 ;  /* 0x0000760408077816 */ /* 0x001fc60000000007 */
[----:B------:R-:W0:Y:S01]  /*3cf0*/  LDS.U8 R180, [R171+0x4800] ;  /* 0x00480000abb47984 */ /* 0x000e220000000000 */
[----:B---3--:R-:W-:-:S03]  /*3d00*/  PRMT R11, R166, 0x7604, R11 ;  /* 0x00007604a60b7816 */ /* 0x008fc6000000000b */
[----:B------:R-:W3:Y:S01]  /*3d10*/  LDS.U8 R186, [R171+0x4808] ;  /* 0x00480800abba7984 */ /* 0x000ee20000000000 */
[----:B----4-:R-:W-:-:S03]  /*3d20*/  PRMT R15, R172, 0x7604, R15 ;  /* 0x00007604ac0f7816 */ /* 0x010fc6000000000f */
[----:B------:R-:W4:Y:S01]  /*3d30*/  LDS.U8 R196, [R171+0x5008] ;  /* 0x00500800abc47984 */ /* 0x000f220000000000 */
[----:B-1----:R-:W-:-:S03]  /*3d40*/  PRMT R19, R178, 0x7604, R19 ;  /* 0x00007604b2137816 */ /* 0x002fc60000000013 */
[----:B------:R-:W1:Y:S01]  /*3d50*/  LDS.U8 R164, [R175+0x808] ;  /* 0x00080800afa47984 */ /* 0x000e620000000000 */
[----:B--2---:R-:W-:-:S03]  /*3d60*/  PRMT R21, R184, 0x7604, R21 ;  /* 0x00007604b8157816 */ /* 0x004fc60000000015 */
[----:B------:R-:W2:Y:S01]  /*3d70*/  LDS.U8 R167, [R175+0x5000] ;  /* 0x00500000afa77984 */ /* 0x000ea20000000000 */
[----:B------:R-:W-:-:S03]  /*3d80*/  PRMT R169, R194, 0x7604, R169 ;  /* 0x00007604c2a97816 */ /* 0x000fc600000000a9 */
        /* <DEDUP_REMOVED lines=11> */
[----:B0-----:R-:W-:Y:S02]  /*3e40*/  PRMT R19, R180, 0x7054, R19 ;  /* 0x00007054b4137816 */ /* 0x001fe40000000013 */
[----:B---3--:R-:W-:Y:S02]  /*3e50*/  PRMT R21, R186, 0x7054, R21 ;  /* 0x00007054ba157816 */ /* 0x008fe40000000015 */
[----:B----4-:R-:W-:Y:S02]  /*3e60*/  PRMT R196, R196, 0x7054, R169 ;  /* 0x00007054c4c47816 */ /* 0x010fe400000000a9 */
[----:B-1----:R-:W-:Y:S02]  /*3e70*/  PRMT R169, R164, 0x654, R9 ;  /* 0x00000654a4a97816 */ /* 0x002fe40000000009 */
[----:B--2---:R-:W-:Y:S02]  /*3e80*/  PRMT R166, R167, 0x654, R192 ;  /* 0x00000654a7a67816 */ /* 0x004fe400000000c0 */
[----:B------:R-:W-:-:S02]  /*3e90*/  PRMT R168, R168, 0x654, R7 ;  /* 0x00000654a8a87816 */ /* 0x000fc40000000007 */
[----:B------:R-:W-:Y:S02]  /*3ea0*/  PRMT R170, R13, 0x654, R170 ;  /* 0x000006540daa7816 */ /* 0x000fe400000000aa */
[----:B------:R-:W-:Y:S02]  /*3eb0*/  PRMT R171, R176, 0x654, R15 ;  /* 0x00000654b0ab7816 */ /* 0x000fe4000000000f */
[----:B------:R-:W-:Y:S02]  /*3ec0*/  PRMT R164, R182, 0x654, R19 ;  /* 0x00000654b6a47816 */ /* 0x000fe40000000013 */
[----:B------:R-:W-:Y:S02]  /*3ed0*/  PRMT R165, R188, 0x654, R21 ;  /* 0x00000654bca57816 */ /* 0x000fe40000000015 */
[----:B------:R-:W-:Y:S01]  /*3ee0*/  PRMT R167, R173, 0x654, R196 ;  /* 0x00000654ada77816 */ /* 0x000fe200000000c4 */
[----:B------:R-:W-:Y:S01]  /*3ef0*/  UIADD3 UR8, UR10, 0x6, URZ ;  /* 0x000000060a087890 */ /* 0x000fe2000fffe03f */
[----:B------:R-:W-:Y:S01]  /*3f00*/  WARPGROUP.ARRIVE ;  /* 0x00000000000079c5 */ /* 0x000fe20000000000 */
[----:B------:R-:W-:Y:S01]  /*3f10*/  UMOV UR11, 0x40000040 ;  /* 0x40000040000b7882 */ /* 0x000fe20000000000 */
[----:B------:R-:W-:Y:S01]  /*3f20*/  UISETP.GT.AND UP0, UPT, UR6, 0x2, UPT ;  /* 0x000000020600788c */ /* 0x000fe2000bf04270 */
[----:B------:R-:W-:Y:S01]  /*3f30*/  R2UR UR7, R3 ;  /* 0x00000000030772ca */ /* 0x000fe200000e0000 */
[----:B------:R-:W-:-:S02]  /*3f40*/  UIADD3 UR6, UR6, -0x1, URZ ;  /* 0xffffffff06067890 */ /* 0x000fc4000fffe03f */
[----:B------:R-:W-:Y:S02]  /*3f50*/  UMOV UR10, UR8 ;  /* 0x00000008000a7c82 */ /* 0x000fe40008000000 */
[----:B------:R-:W-:Y:S01]  /*3f60*/  QGMMA.64x128x32.F32.E5M2.E4M3 R88, R156, gdesc[UR8], R88, gsb0 ;  /* 0x01e000089c587df3 */ /* 0x000fe20008001858 */
[----:B------:R-:W-:Y:S02]  /*3f70*/  PLOP3.LUT P1, PT, PT, PT, UP0, 0x80, 0x0 ;  /* 0x000000000000781c */ /* 0x000fe40003f2f008 */
[----:B------:R-:W-:Y:S02]  /*3f80*/  WARPGROUP.DEPBAR.LE gsb0, 0x0 ;  /* 0x00008000000079c5 */ /* 0x000fe40000010000 */
[----:B------:R-:W-:-:S07]  /*3f90*/  WARPGROUP.ARRIVE ;  /* 0x00000000000079c5 */ /* 0x000fce0000000000 */
[----:B------:R-:W-:Y:S03]  /*3fa0*/  QGMMA.64x128x32.F32.E5M2.E4M3 R24, R160, gdesc[UR8], R24, gsb0 ;  /* 0x01e00008a0187df3 */ /* 0x000fe60008001818 */
[----:B------:R-:W-:Y:S02]  /*3fb0*/  WARPGROUP.DEPBAR.LE gsb0, 0x0 ;  /* 0x00008000000079c5 */ /* 0x000fe40000010000 */
[----:B------:R-:W-:Y:S05]  /*3fc0*/  @P1 BRA `(.L_x_34) ;  /* 0xffffffec00141947 */ /* 0x000fea000383ffff */
.L_x_26:
[----:B------:R-:W-:Y:S01]  /*3fd0*/  IMAD.MOV.U32 R9, RZ, RZ, 0x40000040 ;  /* 0x40000040ff097424 */ /* 0x000fe200078e00ff */
[----:B------:R-:W-:Y:S01]  /*3fe0*/  LEA R8, R3, UR4, 0xa ;  /* 0x0000000403087c11 */ /* 0x000fe2000f8e50ff */
[----:B------:R-:W-:Y:S01]  /*3ff0*/  WARPGROUP.ARRIVE ;  /* 0x00000000000079c5 */ /* 0x000fe20000000000 */
[----:B------:R-:W-:Y:S02]  /*4000*/  IADD3 R3, R0, R10, R5 ;  /* 0x0000000a00037210 */ /* 0x000fe40007ffe005 */
[----:B------:R-:W-:Y:S02]  /*4010*/  R2UR UR6, R8 ;  /* 0x00000000080672ca */ /* 0x000fe400000e0000 */
[C---:B------:R-:W-:Y:S01]  /*4020*/  R2UR UR7, R9.reuse ;  /* 0x00000000090772ca */ /* 0x040fe200000e0000 */
[--C-:B------:R-:W-:Y:S01]  /*4030*/  IMAD.IADD R7, R6, 0x1, R3.reuse ;  /* 0x0000000106077824 */ /* 0x100fe200078e0203 */
[----:B------:R-:W-:Y:S01]  /*4040*/  R2UR UR10, R8 ;  /* 0x00000000080a72ca */ /* 0x000fe200000e0000 */
[C---:B------:R-:W-:Y:S01]  /*4050*/  IMAD.IADD R6, R4.reuse, 0x1, R3 ;  /* 0x0000000104067824 */ /* 0x040fe200078e0203 */
[----:B------:R-:W-:Y:S01]  /*4060*/  R2UR UR11, R9 ;  /* 0x00000000090b72ca */ /* 0x000fe200000e0000 */
[----:B------:R-:W-:-:S02]  /*4070*/  IMAD.IADD R10, R4, 0x1, R7 ;  /* 0x00000001040a7824 */ /* 0x000fc400078e0207 */
[----:B------:R-:W-:-:S06]  /*4080*/  VIADD R4, R8, 0x2 ;  /* 0x0000000208047836 */ /* 0x000fcc0000000000 */
[----:B------:R-:W-:Y:S01]  /*4090*/  QGMMA.64x128x32.F32.E5M2.E4M3 R88, R168, gdesc[UR4], R88, gsb0 ;  /* 0x01e00004a8587df3 */ /* 0x000fe20008001858 */
[----:B------:R-:W-:Y:S02]  /*40a0*/  R2UR UR6, R4 ;  /* 0x00000000040672ca */ /* 0x000fe400000e0000 */
[----:B------:R-:W-:Y:S02]  /*40b0*/  WARPGROUP.DEPBAR.LE gsb0, 0x0 ;  /* 0x00008000000079c5 */ /* 0x000fe40000010000 */
[----:B------:R-:W-:-:S07]  /*40c0*/  WARPGROUP.ARRIVE ;  /* 0x00000000000079c5 */ /* 0x000fce0000000000 */
[----:B------:R-:W-:Y:S01]  /*40d0*/  QGMMA.64x128x32.F32.E5M2.E4M3 R24, R164, gdesc[UR8], R24, gsb0 ;  /* 0x01e00008a4187df3 */ /* 0x000fe20008001818 */
[----:B------:R-:W-:Y:S02]  /*40e0*/  R2UR UR10, R4 ;  /* 0x00000000040a72ca */ /* 0x000fe400000e0000 */
[----:B------:R-:W-:Y:S02]  /*40f0*/  WARPGROUP.DEPBAR.LE gsb0, 0x0 ;  /* 0x00008000000079c5 */ /* 0x000fe40000010000 */
[----:B------:R-:W-:Y:S04]  /*4100*/  LDS.U8 R5, [R3+0x1800] ;  /* 0x0018000003057984 */ /* 0x000fe80000000000 */
[----:B------:R-:W-:Y:S04]  /*4110*/  LDS.U8 R13, [R3+0x1808] ;  /* 0x00180800030d7984 */ /* 0x000fe80000000000 */
[----:B------:R-:W0:Y:S04]  /*4120*/  LDS.U8 R12, [R7+0x1800] ;  /* 0x00180000070c7984 */ /* 0x000e280000000000 */
[----:B------:R-:W1:Y:S04]  /*4130*/  LDS.U8 R14, [R7+0x1808] ;  /* 0x00180800070e7984 */ /* 0x000e680000000000 */
[----:B------:R-:W-:Y:S04]  /*4140*/  LDS.U8 R15, [R3+0x2000] ;  /* 0x00200000030f7984 */ /* 0x000fe80000000000 */
[----:B------:R-:W-:Y:S04]  /*4150*/  LDS.U8 R19, [R3+0x2008] ;  /* 0x0020080003137984 */ /* 0x000fe80000000000 */
[----:B------:R-:W2:Y:S04]  /*4160*/  LDS.U8 R160, [R7+0x2000] ;  /* 0x0020000007a07984 */ /* 0x000ea80000000000 */
[----:B------:R-:W3:Y:S04]  /*4170*/  LDS.U8 R166, [R7+0x2008] ;  /* 0x0020080007a67984 */ /* 0x000ee80000000000 */
[----:B------:R-:W4:Y:S04]  /*4180*/  LDS.U8 R20, [R6+0x1808] ;  /* 0x0018080006147984 */ /* 0x000f280000000000 */
[----:B------:R-:W4:Y:S04]  /*4190*/  LDS.U8 R11, [R6+0x1800] ;  /* 0x00180000060b7984 */ /* 0x000f280000000000 */
[----:B------:R-:W4:Y:S04]  /*41a0*/  LDS.U8 R162, [R6+0x2000] ;  /* 0x0020000006a27984 */ /* 0x000f280000000000 */
[----:B------:R-:W4:Y:S04]  /*41b0*/  LDS.U8 R168, [R6+0x2008] ;  /* 0x0020080006a87984 */ /* 0x000f280000000000 */
[----:B------:R-:W4:Y:S01]  /*41c0*/  LDS.U8 R158, [R10+0x1808] ;  /* 0x001808000a9e7984 */ /* 0x000f220000000000 */
[----:B0-----:R-:W-:Y:S01]  /*41d0*/  PRMT R12, R12, 0x7604, R5 ;  /* 0x000076040c0c7816 */ /* 0x001fe20000000005 */
[----:B------:R-:W-:-:S02]  /*41e0*/  IMAD.MOV.U32 R5, RZ, RZ, 0x40000040 ;  /* 0x40000040ff057424 */ /* 0x000fc400078e00ff */
[----:B------:R-:W0:Y:S01]  /*41f0*/  LDS.U8 R156, [R10+0x1800] ;  /* 0x001800000a9c7984 */ /* 0x000e220000000000 */
[----:B-1----:R-:W-:Y:S02]  /*4200*/  PRMT R13, R14, 0x7604, R13 ;  /* 0x000076040e0d7816 */ /* 0x002fe4000000000d */
[C---:B------:R-:W-:Y:S01]  /*4210*/  R2UR UR7, R5.reuse ;  /* 0x00000000050772ca */ /* 0x040fe200000e0000 */
[----:B------:R-:W1:Y:S01]  /*4220*/  LDS.U8 R164, [R10+0x2000] ;  /* 0x002000000aa47984 */ /* 0x000e620000000000 */
[----:B------:R-:W-:-:S03]  /*4230*/  R2UR UR11, R5 ;  /* 0x00000000050b72ca */ /* 0x000fc600000e0000 */
        /* <DEDUP_REMOVED lines=13> */
[----:B------:R-:W-:-:S03]  /*4310*/  PRMT R157, R158, 0x654, R13 ;  /* 0x000006549e9d7816 */ /* 0x000fc6000000000d */
[----:B------:R-:W4:Y:S01]  /*4320*/  LDS.U8 R184, [R7+0x6000] ;  /* 0x0060000007b87984 */ /* 0x000f220000000000 */
[----:B0-----:R-:W-:-:S03]  /*4330*/  PRMT R156, R156, 0x654, R11 ;  /* 0x000006549c9c7816 */ /* 0x001fc6000000000b */
[----:B------:R-:W0:Y:S01]  /*4340*/  LDS.U8 R188, [R7+0x6008] ;  /* 0x0060080007bc7984 */ /* 0x000e220000000000 */
        /* <DEDUP_REMOVED lines=13> */
[----:B----4-:R-:W-:-:S03]  /*4420*/  PRMT R161, R184, 0x7604, R161 ;  /* 0x00007604b8a17816 */ /* 0x010fc600000000a1 */
[----:B------:R-:W-:Y:S01]  /*4430*/  QGMMA.64x128x32.F32.E5M2.E4M3 R88, R156, gdesc[UR4], R88, gsb0 ;  /* 0x01e000049c587df3 */ /* 0x000fe20008001858 */
[----:B0-----:R-:W-:Y:S02]  /*4440*/  PRMT R165, R188, 0x7604, R165 ;  /* 0x00007604bca57816 */ /* 0x001fe400000000a5 */
[----:B-1----:R-:W-:Y:S02]  /*4450*/  PRMT R21, R174, 0x7054, R21 ;  /* 0x00007054ae157816 */ /* 0x002fe40000000015 */
[----:B------:R-:W-:Y:S01]  /*4460*/  PRMT R155, R180, 0x7054, R155 ;  /* 0x00007054b49b7816 */ /* 0x000fe2000000009b */
[----:B------:R-:W-:Y:S02]  /*4470*/  WARPGROUP.DEPBAR.LE gsb0, 0x0 ;  /* 0x00008000000079c5 */ /* 0x000fe40000010000 */
[----:B------:R-:W-:Y:S02]  /*4480*/  PRMT R158, R186, 0x7054, R161 ;  /* 0x00007054ba9e7816 */ /* 0x000fe400000000a1 */
[----:B------:R-:W-:-:S02]  /*4490*/  PRMT R159, R190, 0x7054, R165 ;  /* 0x00007054be9f7816 */ /* 0x000fc400000000a5 */
[----:B------:R-:W-:Y:S02]  /*44a0*/  PRMT R156, R176, 0x654, R21 ;  /* 0x00000654b09c7816 */ /* 0x000fe40000000015 */
[----:B------:R-:W-:Y:S02]  /*44b0*/  PRMT R157, R182, 0x654, R155 ;  /* 0x00000654b69d7816 */ /* 0x000fe4000000009b */
[----:B------:R-:W-:Y:S02]  /*44c0*/  PRMT R158, R163, 0x654, R158 ;  /* 0x00000654a39e7816 */ /* 0x000fe4000000009e */
[----:B--2---:R-:W-:-:S04]  /*44d0*/  PRMT R159, R192, 0x654, R159 ;  /* 0x00000654c09f7816 */ /* 0x004fc8000000009f */
[----:B------:R-:W-:-:S06]  /*44e0*/  WARPGROUP.ARRIVE ;  /* 0x00000000000079c5 */ /* 0x000fcc0000000000 */
[----:B------:R-:W-:Y:S03]  /*44f0*/  QGMMA.64x128x32.F32.E5M2.E4M3 R24, R156, gdesc[UR8], R24, gsb0 ;  /* 0x01e000089c187df3 */ /* 0x000fe60008001818 */
[----:B------:R-:W-:Y:S02]  /*4500*/  WARPGROUP.DEPBAR.LE gsb0, 0x0 ;  /* 0x00008000000079c5 */ /* 0x000fe40000010000 */
[----:B------:R-:W-:Y:S04]  /*4510*/  LDS.U8 R14, [R3+0x3000] ;  /* 0x00300000030e7984 */ /* 0x000fe80000000000 */
[----:B------:R-:W-:Y:S04]  /*4520*/  LDS.U8 R158, [R3+0x6808] ;  /* 0x00680800039e7984 */ /* 0x000fe80000000000 */
[----:B------:R-:W0:Y:S04]  /*4530*/  LDS.U8 R21, [R7+0x3000] ;  /* 0x0030000007157984 */ /* 0x000e280000000000 */
[----:B------:R-:W1:Y:S04]  /*4540*/  LDS.U8 R171, [R7+0x6808] ;  /* 0x0068080007ab7984 */ /* 0x000e680000000000 */
[----:B------:R-:W-:Y:S04]  /*4550*/  LDS.U8 R4, [R3+0x2800] ;  /* 0x0028000003047984 */ /* 0x000fe80000000000 */
[----:B------:R-:W-:Y:S04]  /*4560*/  LDS.U8 R12, [R3+0x2808] ;  /* 0x00280800030c7984 */ /* 0x000fe80000000000 */
[----:B------:R-:W-:Y:S04]  /*4570*/  LDS.U8 R20, [R3+0x3008] ;  /* 0x0030080003147984 */ /* 0x000fe80000000000 */
[----:B------:R-:W-:Y:S04]  /*4580*/  LDS.U8 R156, [R3+0x6800] ;  /* 0x00680000039c7984 */ /* 0x000fe80000000000 */
[----:B------:R-:W-:Y:S04]  /*4590*/  LDS.U8 R164, [R3+0x7000] ;  /* 0x0070000003a47984 */ /* 0x000fe80000000000 */
[----:B------:R-:W-:Y:S04]  /*45a0*/  LDS.U8 R166, [R3+0x7008] ;  /* 0x0070080003a67984 */ /* 0x000fe80000000000 */
[----:B------:R-:W2:Y:S04]  /*45b0*/  LDS.U8 R5, [R7+0x2800] ;  /* 0x0028000007057984 */ /* 0x000ea80000000000 */
[----:B------:R-:W3:Y:S04]  /*45c0*/  LDS.U8 R15, [R7+0x2808] ;  /* 0x00280800070f7984 */ /* 0x000ee80000000000 */
[----:B------:R-:W4:Y:S01]  /*45d0*/  LDS.U8 R161, [R7+0x3008] ;  /* 0x0030080007a17984 */ /* 0x000f220000000000 */
[----:B0-----:R-:W-:-:S03]  /*45e0*/  PRMT R14, R21, 0x7604, R14 ;  /* 0x00007604150e7816 */ /* 0x001fc6000000000e */
[----:B------:R-:W0:Y:S01]  /*45f0*/  LDS.U8 R167, [R7+0x6800] ;  /* 0x0068000007a77984 */ /* 0x000e220000000000 */
[----:B-1----:R-:W-:-:S03]  /*4600*/  PRMT R158, R171, 0x7604, R158 ;  /* 0x00007604ab9e7816 */ /* 0x002fc6000000009e */
[----:B------:R-:W1:Y:S04]  /*4610*/  LDS.U8 R175, [R7+0x7000] ;  /* 0x0070000007af7984 */ /* 0x000e680000000000 */
        /* <DEDUP_REMOVED lines=8> */
[----:B---3--:R-:W-:-:S03]  /*46a0*/  PRMT R12, R15, 0x7604, R12 ;  /* 0x000076040f0c7816 */ /* 0x008fc6000000000c */
[----:B------:R-:W3:Y:S01]  /*46b0*/  LDS.U8 R177, [R6+0x7000] ;  /* 0x0070000006b17984 */ /* 0x000ee20000000000 */
[----:B----4-:R-:W-:-:S03]  /*46c0*/  PRMT R20, R161, 0x7604, R20 ;  /* 0x00007604a1147816 */ /* 0x010fc60000000014 */
[----:B------:R-:W4:Y:S01]  /*46d0*/  LDS.U8 R183, [R6+0x7008] ;  /* 0x0070080006b77984 */ /* 0x000f220000000000 */
[----:B0-----:R-:W-:-:S03]  /*46e0*/  PRMT R156, R167, 0x7604, R156 ;  /* 0x00007604a79c7816 */ /* 0x001fc6000000009c */
[----:B------:R-:W0:Y:S01]  /*46f0*/  LDS.U8 R159, [R10+0x3000] ;  /* 0x003000000a9f7984 */ /* 0x000e220000000000 */
        /* <DEDUP_REMOVED lines=14> */
[----:B--2---:R-:W-:Y:S02]  /*47e0*/  PRMT R169, R169, 0x7054, R156 ;  /* 0x00007054a9a97816 */ /* 0x004fe4000000009c */
[----:B---3--:R-:W-:Y:S02]  /*47f0*/  PRMT R164, R177, 0x7054, R164 ;  /* 0x00007054b1a47816 */ /* 0x008fe400000000a4 */
[----:B----4-:R-:W-:Y:S02]  /*4800*/  PRMT R166, R183, 0x7054, R166 ;  /* 0x00007054b7a67816 */ /* 0x010fe400000000a6 */
[----:B0-----:R-:W-:Y:S02]  /*4810*/  PRMT R158, R159, 0x654, R14 ;  /* 0x000006549f9e7816 */ /* 0x001fe4000000000e */
[----:B-1----:R-:W-:Y:S02]  /*4820*/  PRMT R161, R162, 0x654, R173 ;  /* 0x00000654a2a17816 */ /* 0x002fe400000000ad */
[----:B------:R-:W-:-:S02]  /*4830*/  PRMT R156, R13, 0x654, R4 ;  /* 0x000006540d9c7816 */ /* 0x000fc40000000004 */
[----:B------:R-:W-:Y:S02]  /*4840*/  PRMT R157, R157, 0x654, R12 ;  /* 0x000006549d9d7816 */ /* 0x000fe4000000000c */
[----:B------:R-:W-:Y:S02]  /*4850*/  PRMT R159, R165, 0x654, R20 ;  /* 0x00000654a59f7816 */ /* 0x000fe40000000014 */
[----:B------:R-:W-:Y:S02]  /*4860*/  PRMT R160, R160, 0x654, R169 ;  /* 0x00000654a0a07816 */ /* 0x000fe400000000a9 */
[----:B------:R-:W-:Y:S02]  /*4870*/  PRMT R162, R179, 0x654, R164 ;  /* 0x00000654b3a27816 */ /* 0x000fe400000000a4 */
[----:B------:R-:W-:Y:S01]  /*4880*/  PRMT R163, R185, 0x654, R166 ;  /* 0x00000654b9a37816 */ /* 0x000fe200000000a6 */
[----:B------:R-:W-:Y:S06]  /*4890*/  @!P0 BRA `(.L_x_35) ;  /* 0x0000000000048947 */ /* 0x000fec0003800000 */
[----:B------:R-:W-:Y:S01]  /*48a0*/  BPT.TRAP 0x1 ;  /* 0x000000040000795c */ /* 0x000fe20000300000 */
.L_x_35:
        /* <DEDUP_REMOVED lines=9> */
.L_x_36:
[C---:B0-----:R-:W-:Y:S01]  /*4940*/  VIADD R4, R8.reuse, 0x4 ;  /* 0x0000000408047836 */ /* 0x041fe20000000000 */
[----:B------:R-:W-:Y:S01]  /*4950*/  WARPGROUP.ARRIVE ;  /* 0x00000000000079c5 */ /* 0x000fe20000000000 */
[----:B------:R-:W-:Y:S02]  /*4960*/  IMAD.MOV.U32 R5, RZ, RZ, 0x40000040 ;  /* 0x40000040ff057424 */ /* 0x000fe400078e00ff */
[----:B------:R-:W-:Y:S01]  /*4970*/  VIADD R8, R8, 0x6 ;  /* 0x0000000608087836 */ /* 0x000fe20000000000 */
[C---:B------:R-:W-:Y:S01]  /*4980*/  R2UR UR6, R4.reuse ;  /* 0x00000000040672ca */ /* 0x040fe200000e0000 */
[----:B------:R-:W-:Y:S01]  /*4990*/  IMAD.MOV.U32 R9, RZ, RZ, 0x40000040 ;  /* 0x40000040ff097424 */ /* 0x000fe200078e00ff */
[C---:B------:R-:W-:Y:S02]  /*49a0*/  R2UR UR7, R5.reuse ;  /* 0x00000000050772ca */ /* 0x040fe400000e0000 */
[----:B------:R-:W-:Y:S02]  /*49b0*/  R2UR UR10, R4 ;  /* 0x00000000040a72ca */ /* 0x000fe400000e0000 */
[----:B------:R-:W-:-:S09]  /*49c0*/  R2UR UR11, R5 ;  /* 0x00000000050b72ca */ /* 0x000fd200000e0000 */
[----:B------:R-:W-:Y:S01]  /*49d0*/  QGMMA.64x128x32.F32.E5M2.E4M3 R88, R156, gdesc[UR4], R88, gsb0 ;  /* 0x01e000049c587df3 */ /* 0x000fe20008001858 */
[----:B------:R-:W-:Y:S02]  /*49e0*/  R2UR UR6, R8 ;  /* 0x00000000080672ca */ /* 0x000fe400000e0000 */
[----:B------:R-:W-:Y:S01]  /*49f0*/  R2UR UR7, R9 ;  /* 0x00000000090772ca */ /* 0x000fe200000e0000 */
[----:B------:R-:W-:Y:S02]  /*4a00*/  WARPGROUP.DEPBAR.LE gsb0, 0x0 ;  /* 0x00008000000079c5 */ /* 0x000fe40000010000 */
[----:B------:R-:W-:-:S06]  /*4a10*/  WARPGROUP.ARRIVE ;  /* 0x00000000000079c5 */ /* 0x000fcc0000000000 */
[----:B------:R-:W-:Y:S01]  /*4a20*/  QGMMA.64x128x32.F32.E5M2.E4M3 R24, R160, gdesc[UR8], R24, gsb0 ;  /* 0x01e00008a0187df3 */ /* 0x000fe20008001818 */
[----:B------:R-:W-:Y:S02]  /*4a30*/  R2UR UR10, R8 ;  /* 0x00000000080a72ca */ /* 0x000fe400000e0000 */
[----:B------:R-:W-:Y:S01]  /*4a40*/  R2UR UR11, R9 ;  /* 0x00000000090b72ca */ /* 0x000fe200000e0000 */
        /* <DEDUP_REMOVED lines=63> */
.L_x_22:
[----:B------:R-:W-:Y:S05]  /*4e40*/  @!P0 BRA `(.L_x_37) ;  /* 0x0000000000048947 */ /* 0x000fea0003800000 */
[----:B------:R-:W-:Y:S01]  /*4e50*/  BPT.TRAP 0x1 ;  /* 0x000000040000795c */ /* 0x000fe20000300000 */
.L_x_37:
[----:B------:R-:W-:Y:S02]  /*4e60*/  UIADD3 UR39, UR40, UR39, URZ ;  /* 0x0000002728277290 */ /* 0x000fe4000fffe03f */
[----:B------:R-:W-:Y:S02]  /*4e70*/  UISETP.GT.U32.AND UP0, UPT, UR42, 0x1, UPT ;  /* 0x000000012a00788c */ /* 0x000fe4000bf04070 */
[----:B------:R-:W-:-:S04]  /*4e80*/  ULEA UR4, UR39, 0xfffffff8, 0x3 ;  /* 0xfffffff827047891 */ /* 0x000fc8000f8e183f */
[----:B------:R-:W-:Y:S01]  /*4e90*/  ULOP3.LUT UR4, UR4, 0x18, URZ, 0xc0, !UPT ;  /* 0x0000001804047892 */ /* 0x000fe2000f8ec03f */
[----:B------:R-:W-:-:S05]  /*4ea0*/  PLOP3.LUT P0, PT, PT, PT, UP0, 0x80, 0x0 ;  /* 0x000000000000781c */ /* 0x000fca0003f0f008 */
[----:B------:R-:W-:-:S05]  /*4eb0*/  IMAD.U32 R3, RZ, RZ, UR4 ;  /* 0x00000004ff037e24 */ /* 0x000fca000f8e00ff */
[----:B------:R-:W-:-:S04]  /*4ec0*/  IADD3 R0, R0, 0x20, R3 ;  /* 0x0000002000007810 */ /* 0x000fc80007ffe003 */
[----:B------:R-:W-:-:S04]  /*4ed0*/  PRMT R0, RZ, 0x654, R0 ;  /* 0x00000654ff007816 */ /* 0x000fc80000000000 */
[----:B------:R0:W-:Y:S01]  /*4ee0*/  SYNCS.ARRIVE.TRANS64.RED.A1T0 RZ, [R0+URZ], RZ ;  /* 0x000000ff00ff79a7 */ /* 0x0001e2000810043f */
[----:B------:R-:W-:Y:S05]  /*4ef0*/  @P0 BRA `(.L_x_38) ;  /* 0x0000000000040947 */ /* 0x000fea0003800000 */
[----:B------:R-:W-:Y:S01]  /*4f00*/  BPT.TRAP 0x1 ;  /* 0x000000040000795c */ /* 0x000fe20000300000 */
.L_x_38:
[----:B------:R-:W1:Y:S01]  /*4f10*/  LDC R7, c[0x0][0x288] ;  /* 0x0000a200ff077b82 */ /* 0x000e620000000800 */
[--C-:B0-----:R-:W-:Y:S01]  /*4f20*/  SHF.R.U32.HI R0, RZ, 0x2, R18.reuse ;  /* 0x00000002ff007819 */ /* 0x101fe20000011612 */
[----:B------:R-:W-:Y:S01]  /*4f30*/  IMAD.SHL.U32 R23, R23, 0x80, RZ ;  /* 0x0000008017177824 */ /* 0x000fe200078e00ff */
[----:B------:R-:W-:Y:S01]  /*4f40*/  SHF.R.U32.HI R4, RZ, 0x7, R18 ;  /* 0x00000007ff047819 */ /* 0x000fe20000011612 */
[----:B------:R-:W-:Y:S01]  /*4f50*/  USHF.R.U32.HI UR4, URZ, 0x2, UR39 ;  /* 0x000000023f047899 */ /* 0x000fe20008011627 */
[----:B------:R-:W-:Y:S01]  /*4f60*/  LOP3.LUT R6, R0, 0x7, RZ, 0xc0, !PT ;  /* 0x0000000700067812 */ /* 0x000fe200078ec0ff */
[----:B------:R-:W-:Y:S01]  /*4f70*/  IMAD.SHL.U32 R156, R18, 0x2, RZ ;  /* 0x00000002129c7824 */ /* 0x000fe200078e00ff */
[----:B------:R-:W-:Y:S01]  /*4f80*/  LOP3.LUT R0, R4, 0x1, RZ, 0xc0, !PT ;  /* 0x0000000104007812 */ /* 0x000fe200078ec0ff */
[----:B------:R-:W-:Y:S01]  /*4f90*/  ULOP3.LUT UR4, UR4, 0x1, URZ, 0xc0, !UPT ;  /* 0x0000000104047892 */ /* 0x000fe2000f8ec03f */
[C---:B------:R-:W-:Y:S01]  /*4fa0*/  LOP3.LUT R3, R18.reuse, 0x60, RZ, 0xc0, !PT ;  /* 0x0000006012037812 */ /* 0x040fe200078ec0ff */
[----:B------:R-:W-:Y:S01]  /*4fb0*/  ULDC UR8, c[0x0][0x284] ;  /* 0x0000a10000087ab9 */ /* 0x000fe20000000800 */
[----:B------:R-:W-:Y:S01]  /*4fc0*/  LOP3.LUT R4, R18, 0x3, RZ, 0xc0, !PT ;  /* 0x0000000312047812 */ /* 0x000fe200078ec0ff */
[C---:B------:R-:W-:Y:S01]  /*4fd0*/  IMAD.SHL.U32 R19, R0.reuse, 0x40, RZ ;  /* 0x0000004000137824 */ /* 0x040fe200078e00ff */
[----:B------:R-:W-:Y:S01]  /*4fe0*/  SHF.R.U32.HI R3, RZ, 0x1, R3 ;  /* 0x00000001ff037819 */ /* 0x000fe20000011603 */
[----:B------:R-:W-:Y:S01]  /*4ff0*/  UISETP.GT.U32.AND UP1, UPT, UR39, 0x3, UPT ;  /* 0x000000032700788c */ /* 0x000fe2000bf24070 */
[----:B------:R-:W-:Y:S01]  /*5000*/  SHF.R.S32.HI R155, RZ, 0x1f, R22 ;  /* 0x0000001fff9b7819 */ /* 0x000fe20000011416 */
[----:B------:R-:W-:Y:S01]  /*5010*/  UISETP.NE.U32.AND UP0, UPT, UR4, 0x1, UPT ;  /* 0x000000010400788c */ /* 0x000fe2000bf05070 */
[--C-:B------:R-:W-:Y:S01]  /*5020*/  IADD3 R5, RZ, -R3, -R6.reuse ;  /* 0x80000003ff057210 */ /* 0x100fe20007ffe806 */
[----:B------:R-:W-:Y:S01]  /*5030*/  ULDC.64 UR6, c[0x0][0x5d0] ;  /* 0x0001740000067ab9 */ /* 0x000fe20000000a00 */
[----:B------:R-:W-:Y:S01]  /*5040*/  LOP3.LUT R19, R19, 0x40, R6, 0xe2, !PT ;  /* 0x0000004013137812 */ /* 0x000fe200078ee206 */
[----:B------:R-:W-:Y:S01]  /*5050*/  UISETP.LT.U32.AND UP1, UPT, UR40, 0x4, UP1 ;  /* 0x000000042800788c */ /* 0x000fe20008f21070 */
[C---:B------:R-:W-:Y:S01]  /*5060*/  LOP3.LUT R156, R23.reuse, 0x6, R156, 0xf8, !PT ;  /* 0x00000006179c7812 */ /* 0x040fe200078ef89c */
[----:B------:R-:W-:Y:S01]  /*5070*/  UISETP.GT.U32.AND UP0, UPT, UR40, 0x3, !UP0 ;  /* 0x000000032800788c */ /* 0x000fe2000c704070 */
[----:B------:R-:W-:Y:S01]  /*5080*/  IMAD R0, R0, -0x40, R5 ;  /* 0xffffffc000007824 */ /* 0x000fe200078e0205 */
[----:B-1----:R-:W-:Y:S01]  /*5090*/  ISETP.GE.AND P0, PT, R23, R7, PT ;  /* 0x000000071700720c */ /* 0x002fe20003f06270 */
[----:B------:R-:W-:Y:S01]  /*50a0*/  IMAD R6, R4, -0x2, R7 ;  /* 0xfffffffe04067824 */ /* 0x000fe200078e0207 */
[----:B------:R-:W-:Y:S01]  /*50b0*/  SHF.R.S32.HI R157, RZ, 0x1f, R156 ;  /* 0x0000001fff9d7819 */ /* 0x000fe2000001149c */
[C---:B------:R-:W-:Y:S01]  /*50c0*/  IMAD.SHL.U32 R7, R152.reuse, 0x100, RZ ;  /* 0x0000010098077824 */ /* 0x040fe200078e00ff */
[----:B------:R-:W-:Y:S01]  /*50d0*/  USEL UR5, URZ, 0x1, !UP1 ;  /* 0x000000013f057887 */ /* 0x000fe2000c800000 */
[----:B------:R-:W-:Y:S01]  /*50e0*/  IMAD R5, R155, UR6, RZ ;  /* 0x000000069b057c24 */ /* 0x000fe2000f8e02ff */
[----:B------:R-:W-:Y:S01]  /*50f0*/  USEL UR4, URZ, 0x1, !UP0 ;  /* 0x000000013f047887 */ /* 0x000fe2000c000000 */
[----:B------:R-:W-:Y:S01]  /*5100*/  IMAD.WIDE R12, R152, 0x100, RZ ;  /* 0x00000100980c7825 */ /* 0x000fe200078e02ff */
[----:B------:R-:W-:Y:S01]  /*5110*/  ISETP.GE.OR P0, PT, R7, UR8, P0 ;  /* 0x0000000807007c0c */ /* 0x000fe20008706670 */
[----:B------:R-:W-:-:S02]  /*5120*/  ULOP3.LUT UR39, UR39, 0x3, URZ, 0xc0, !UPT ;  /* 0x0000000327277892 */ /* 0x000fc4000f8ec03f */
[----:B------:R-:W-:Y:S01]  /*5130*/  IMAD R9, R22, UR7, R5 ;  /* 0x0000000716097c24 */ /* 0x000fe2000f8e0205 */
[----:B------:R-:W-:Y:S01]  /*5140*/  LOP3.LUT R19, R12, R19, R3, 0xfe, !PT ;  /* 0x000000130c137212 */ /* 0x000fe200078efe03 */
[----:B------:R-:W-:Y:S01]  /*5150*/  IMAD.WIDE.U32 R4, R22, UR6, R156 ;  /* 0x0000000616047c25 */ /* 0x000fe2000f8e009c */
[----:B------:R-:W-:Y:S01]  /*5160*/  ULOP3.LUT UR38, UR4, UR38, UR5, 0x96, !UPT ;  /* 0x0000002604267292 */ /* 0x000fe2000f8e9605 */
[----:B------:R-:W-:Y:S02]  /*5170*/  IADD3 R3, -R7, UR8, R0 ;  /* 0x0000000807037c10 */ /* 0x000fe4000fffe100 */
[----:B------:R-:W-:Y:S02]  /*5180*/  IMAD.IADD R5, R5, 0x1, R9 ;  /* 0x0000000105057824 */ /* 0x000fe400078e0209 */
[----:B------:R-:W-:Y:S02]  /*5190*/  IMAD.IADD R0, R6, 0x1, -R23 ;  /* 0x0000000106007824 */ /* 0x000fe400078e0a17 */
[----:B------:R-:W-:Y:S01]  /*51a0*/  IMAD.MOV.U32 R152, RZ, RZ, -0x1 ;  /* 0xffffffffff987424 */ /* 0x000fe200078e00ff */
[----:B------:R-:W-:Y:S06]  /*51b0*/  @P0 BRA `(.L_x_39) ;  /* 0x0000008c00080947 */ /* 0x000fec0003800000 */
[----:B------:R-:W0:Y:S01]  /*51c0*/  LDC.64 R20, c[0x0][0x5c8] ;  /* 0x00017200ff147b82 */ /* 0x000e220000000a00 */
[----:B------:R-:W-:Y:S01]  /*51d0*/  ULDC.64 UR4, c[0x0][0x5c0] ;  /* 0x0001700000047ab9 */ /* 0x000fe20000000a00 */
[----:B------:R-:W-:Y:S01]  /*51e0*/  BSSY B0, `(.L_x_39) ;  /* 0x00008bf000007945 */ /* 0x000fe20003800000 */
[-C--:B0-----:R-:W-:Y:S01]  /*51f0*/  IMAD R6, R13, R20.reuse, RZ ;  /* 0x000000140d067224 */ /* 0x081fe200078e02ff */
[----:B------:R-:W-:Y:S01]  /*5200*/  SHF.L.U64.HI R14, R20, 0x3, R21 ;  /* 0x00000003140e7819 */ /* 0x000fe20000010215 */
[----:B------:R-:W-:-:S04]  /*5210*/  IMAD.WIDE.U32 R4, R19, R20, R4 ;  /* 0x0000001413047225 */ /* 0x000fc800078e0004 */
[----:B------:R-:W-:Y:S01]  /*5220*/  IMAD R11, R19, R21, R6 ;  /* 0x00000015130b7224 */ /* 0x000fe200078e0206 */
[----:B------:R-:W-:Y:S01]  /*5230*/  IADD3 R10, P3, R4, UR4, RZ ;  /* 0x00000004040a7c10 */ /* 0x000fe2000ff7e0ff */
[C---:B------:R-:W-:Y:S01]  /*5240*/  IMAD.SHL.U32 R9, R20.reuse, 0x8, RZ ;  /* 0x0000000814097824 */ /* 0x040fe200078e00ff */
[----:B------:R-:W-:Y:S01]  /*5250*/  LEA R7, P2, R20, R4, 0x7 ;  /* 0x0000000414077211 */ /* 0x000fe200078438ff */
[----:B------:R-:W-:-:S03]  /*5260*/  IMAD.IADD R15, R5, 0x1, R11 ;  /* 0x00000001050f7824 */ /* 0x000fc600078e020b */
[----:B------:R-:W-:Y:S02]  /*5270*/  IADD3 R8, P1, P0, R4, UR4, R9 ;  /* 0x0000000404087c10 */ /* 0x000fe4000f83e009 */
[----:B------:R-:W-:Y:S02]  /*5280*/  IADD3.X R11, R15, UR5, RZ, P3, !PT ;  /* 0x000000050f0b7c10 */ /* 0x000fe40009ffe4ff */
[----:B-----5:R-:W-:Y:S02]  /*5290*/  FSETP.NEU.AND P3, PT, R154, RZ, PT ;  /* 0x000000ff9a00720b */ /* 0x020fe40003f6d000 */
[----:B------:R-:W-:Y:S02]  /*52a0*/  LEA.HI.X R5, R20, R15, R21, 0x7, P2 ;  /* 0x0000000f14057211 */ /* 0x000fe400010f3c15 */
[C---:B------:R-:W-:Y:S02]  /*52b0*/  IADD3 R6, P2, R7.reuse, UR4, RZ ;  /* 0x0000000407067c10 */ /* 0x040fe4000ff5e0ff */
[----:B------:R-:W-:-:S02]  /*52c0*/  IADD3 R4, P4, P5, R7, UR4, R9 ;  /* 0x0000000407047c10 */ /* 0x000fc4000fd9e009 */
[----:B------:R-:W-:Y:S02]  /*52d0*/  IADD3.X R7, R5, UR5, RZ, P2, !PT ;  /* 0x0000000505077c10 */ /* 0x000fe400097fe4ff */
[--C-:B------:R-:W-:Y:S02]  /*52e0*/  IADD3.X R9, R15, UR5, R14.reuse, P1, P0 ;  /* 0x000000050f097c10 */ /* 0x100fe40008fe040e */
[----:B------:R-:W-:Y:S01]  /*52f0*/  IADD3.X R5, R5, UR5, R14, P4, P5 ;  /* 0x0000000505057c10 */ /* 0x000fe2000a7ea40e */
[----:B------:R-:W-:Y:S06]  /*5300*/  @!P3 BRA `(.L_x_40) ;  /* 0x0000006800a0b947 */ /* 0x000fec0003800000 */
[----:B------:R-:W0:Y:S01]  /*5310*/  LDC.64 R20, c[0x0][0x5b0] ;  /* 0x00016c00ff147b82 */ /* 0x000e220000000a00 */
[----:B------:R-:W-:Y:S01]  /*5320*/  ULDC.64 UR4, c[0x0][0x5b8] ;  /* 0x00016e0000047ab9 */ /* 0x000fe20000000a00 */
[----:B------:R-:W-:Y:S01]  /*5330*/  ISETP.GE.AND P0, PT, R3, 0x1, PT ;  /* 0x000000010300780c */ /* 0x000fe20003f06270 */
[----:B------:R-:W-:Y:S01]  /*5340*/  IMAD R23, R155, UR4, RZ ;  /* 0x000000049b177c24 */ /* 0x000fe2000f8e02ff */
[----:B------:R-:W-:Y:S01]  /*5350*/  BSSY B1, `(.L_x_41) ;  /* 0x000000f000017945 */ /* 0x000fe20003800000 */
[----:B------:R-:W-:Y:S01]  /*5360*/  IMAD.WIDE.U32 R156, R22, UR4, R156 ;  /* 0x00000004169c7c25 */ /* 0x000fe2000f8e009c */
[----:B------:R-:W-:Y:S02]  /*5370*/  ISETP.LT.OR P3, PT, R0, 0x1, !P0 ;  /* 0x000000010000780c */ /* 0x000fe40004761670 */
[----:B------:R-:W1:Y:S01]  /*5380*/  LDC.64 R14, c[0x0][0x5a8] ;  /* 0x00016a00ff0e7b82 */ /* 0x000e620000000a00 */
[----:B------:R-:W-:Y:S01]  /*5390*/  IMAD R23, R22, UR5, R23 ;  /* 0x0000000516177c24 */ /* 0x000fe2000f8e0217 */
[----:B------:R-:W-:Y:S01]  /*53a0*/  PRMT R155, RZ, 0x7610, R155 ;  /* 0x00007610ff9b7816 */ /* 0x000fe2000000009b */
[----:B------:R-:W-:-:S02]  /*53b0*/  IMAD.MOV.U32 R22, RZ, RZ, R156 ;  /* 0x000000ffff167224 */ /* 0x000fc400078e009c */
[----:B------:R-:W-:Y:S02]  /*53c0*/  IMAD.IADD R23, R157, 0x1, R23 ;  /* 0x000000019d177824 */ /* 0x000fe400078e0217 */
[-C--:B0-----:R-:W-:Y:S02]  /*53d0*/  IMAD R158, R13, R20.reuse, RZ ;  /* 0x000000140d9e7224 */ /* 0x081fe400078e02ff */
[----:B------:R-:W-:-:S04]  /*53e0*/  IMAD.WIDE.U32 R156, R19, R20, R22 ;  /* 0x00000014139c7225 */ /* 0x000fc800078e0016 */
[----:B------:R-:W-:Y:S01]  /*53f0*/  IMAD R158, R19, R21, R158 ;  /* 0x00000015139e7224 */ /* 0x000fe200078e029e */
[----:B-1----:R-:W-:-:S04]  /*5400*/  IADD3 R156, P1, R156, R14, RZ ;  /* 0x0000000e9c9c7210 */ /* 0x002fc80007f3e0ff */
[----:B------:R-:W-:Y:S01]  /*5410*/  IADD3.X R157, R15, R157, R158, P1, !PT ;  /* 0x0000009d0f9d7210 */ /* 0x000fe20000ffe49e */
[----:B------:R-:W-:Y:S08]  /*5420*/  @P3 BRA `(.L_x_42) ;  /* 0x0000000000043947 */ /* 0x000ff00003800000 */
[----:B------:R0:W5:Y:S02]  /*5430*/  LDG.E.U8 R155, desc[UR36][R156.64] ;  /* 0x000000249c9b7981 */ /* 0x000164000c1e1100 */
.L_x_42:
[----:B------:R-:W-:Y:S05]  /*5440*/  BSYNC B1 ;  /* 0x0000000000017941 */ /* 0x000fea0003800000 */
.L_x_41:
[----:B-----5:R-:W-:Y:S01]  /*5450*/  LOP3.LUT R155, R155, 0xff, RZ, 0xc0, !PT ;  /* 0x000000ff9b9b7812 */ /* 0x020fe200078ec0ff */
[----:B------:R-:W-:Y:S01]  /*5460*/  BSSY B1, `(.L_x_43) ;  /* 0x000000b000017945 */ /* 0x000fe20003800000 */
[----:B------:R-:W-:Y:S02]  /*5470*/  ISETP.LT.OR P2, PT, R0, 0x2, !P0 ;  /* 0x000000020000780c */ /* 0x000fe40004741670 */
[----:B------:R-:W-:-:S05]  /*5480*/  F2FP.F16.E5M2.UNPACK_B R155, R155 ;  /* 0x0000009bff9b723e */ /* 0x000fca00020004ff */
[----:B------:R-:W-:-:S05]  /*5490*/  HADD2.F32 R155, -RZ, R155.H0_H0 ;  /* 0x2000009bff9b7230 */ /* 0x000fca0000004100 */
[----:B------:R-:W-:-:S04]  /*54a0*/  FMUL R155, R155, R154 ;  /* 0x0000009a9b9b7220 */ /* 0x000fc80000400000 */
[----:B------:R-:W-:Y:S01]  /*54b0*/  FFMA R155, R88, R153, R155 ;  /* 0x00000099589b7223 */ /* 0x000fe2000000009b */
[----:B------:R-:W-:-:S04]  /*54c0*/  PRMT R88, RZ, 0x7610, R88 ;  /* 0x00007610ff587816 */ /* 0x000fc80000000058 */
[----:B------:R-:W-:-:S05]  /*54d0*/  F2FP.SATFINITE.E5M2.F32.PACK_AB_MERGE_C R155, RZ, R155, RZ ;  /* 0x0000009bff9b723e */ /* 0x000fca00048060ff */
[----:B------:R1:W-:Y:S01]  /*54e0*/  @!P3 STG.E.U8 desc[UR36][R10.64], R155 ;  /* 0x0000009b0a00b986 */ /* 0x0003e2000c101124 */
[----:B------:R-:W-:Y:S05]  /*54f0*/  @P2 BRA `(.L_x_44) ;  /* 0x0000000000042947 */ /* 0x000fea0003800000 */
[----:B------:R2:W5:Y:S02]  /*5500*/  LDG.E.U8 R88, desc[UR36][R156.64+0x1] ;  /* 0x000001249c587981 */ /* 0x000564000c1e1100 */
.L_x_44:
[----:B------:R-:W-:Y:S05]  /*5510*/  BSYNC B1 ;  /* 0x0000000000017941 */ /* 0x000fea0003800000 */
.L_x_43:
[----:B-----5:R-:W-:Y:S01]  /*5520*/  LOP3.LUT R88, R88, 0xff, RZ, 0xc0, !PT ;  /* 0x000000ff58587812 */ /* 0x020fe200078ec0ff */
[----:B------:R-:W-:Y:S01]  /*5530*/  BSSY B1, `(.L_x_45) ;  /* 0x0000013000017945 */ /* 0x000fe20003800000 */
[----:B------:R-:W-:Y:S02]  /*5540*/  IADD3 R161, P1, R19, 0x8, RZ ;  /* 0x0000000813a17810 */ /* 0x000fe40007f3e0ff */
[----:B------:R-:W-:-:S03]  /*5550*/  F2FP.F16.E5M2.UNPACK_B R88, R88 ;  /* 0x00000058ff58723e */ /* 0x000fc600020004ff */
[----:B------:R-:W-:Y:S01]  /*5560*/  IMAD.X R159, RZ, RZ, R13, P1 ;  /* 0x000000ffff9f7224 */ /* 0x000fe200008e060d */
[----:B------:R-:W-:Y:S01]  /*5570*/  ISETP.GE.AND P1, PT, R3, 0x9, PT ;  /* 0x000000090300780c */ /* 0x000fe20003f26270 */
[----:B-1----:R-:W-:Y:S02]  /*5580*/  HADD2.F32 R155, -RZ, R88.H0_H0 ;  /* 0x20000058ff9b7230 */ /* 0x002fe40000004100 */
[-C--:B------:R-:W-:Y:S01]  /*5590*/  IMAD R160, R159, R20.reuse, RZ ;  /* 0x000000149fa07224 */ /* 0x080fe200078e02ff */
[----:B------:R-:W-:Y:S01]  /*55a0*/  ISETP.LT.OR P4, PT, R0, 0x1, !P1 ;  /* 0x000000010000780c */ /* 0x000fe20004f81670 */
[----:B------:R-:W-:-:S04]  /*55b0*/  IMAD.WIDE.U32 R158, R161, R20, R22 ;  /* 0x00000014a19e7225 */ /* 0x000fc800078e0016 */
[----:B------:R-:W-:Y:S01]  /*55c0*/  FMUL R88, R155, R154 ;  /* 0x0000009a9b587220 */ /* 0x000fe20000400000 */
[----:B------:R-:W-:Y:S01]  /*55d0*/  PRMT R155, RZ, 0x7610, R155 ;  /* 0x00007610ff9b7816 */ /* 0x000fe2000000009b */
[----:B------:R-:W-:Y:S02]  /*55e0*/  IMAD R160, R161, R21, R160 ;  /* 0x00000015a1a07224 */ /* 0x000fe400078e02a0 */
[----:B------:R-:W-:-:S01]  /*55f0*/  FFMA R89, R89, R153, R88 ;  /* 0x0000009959597223 */ /* 0x000fc20000000058 */
[----:B------:R-:W-:-:S04]  /*5600*/  IADD3 R88, P3, R158, R14, RZ ;  /* 0x0000000e9e587210 */ /* 0x000fc80007f7e0ff */
[----:B------:R-:W-:Y:S02]  /*5610*/  F2FP.SATFINITE.E5M2.F32.PACK_AB_MERGE_C R161, RZ, R89, RZ ;  /* 0x00000059ffa1723e */ /* 0x000fe400048060ff */
[----:B------:R-:W-:-:S03]  /*5620*/  IADD3.X R89, R15, R159, R160, P3, !PT ;  /* 0x0000009f0f597210 */ /* 0x000fc60001ffe4a0 */
[----:B------:R1:W-:Y:S01]  /*5630*/  @!P2 STG.E.U8 desc[UR36][R10.64+0x1], R161 ;  /* 0x000001a10a00a986 */ /* 0x0003e2000c101124 */
[----:B------:R-:W-:Y:S05]  /*5640*/  @P4 BRA `(.L_x_46) ;  /* 0x0000000000044947 */ /* 0x000fea0003800000 */
[----:B------:R3:W5:Y:S02]  /*5650*/  LDG.E.U8 R155, desc[UR36][R88.64] ;  /* 0x00000024589b7981 */ /* 0x000764000c1e1100 */
.L_x_46:
[----:B------:R-:W-:Y:S05]  /*5660*/  BSYNC B1 ;  /* 0x0000000000017941 */ /* 0x000fea0003800000 */
.L_x_45:
        /* <DEDUP_REMOVED lines=12> */
.L_x_48:
[----:B------:R-:W-:Y:S05]  /*5730*/  BSYNC B1 ;  /* 0x0000000000017941 */ /* 0x000fea0003800000 */
.L_x_47:
[----:B-----5:R-:W-:Y:S01]  /*5740*/  LOP3.LUT R90, R90, 0xff, RZ, 0xc0, !PT ;  /* 0x000000ff5a5a7812 */ /* 0x020fe200078ec0ff */
[----:B------:R-:W-:Y:S01]  /*5750*/  BSSY B1, `(.L_x_49) ;  /* 0x000000b000017945 */ /* 0x000fe20003800000 */
[----:B------:R-:W-:Y:S02]  /*5760*/  ISETP.LT.OR P3, PT, R0, 0x9, !P0 ;  /* 0x000000090000780c */ /* 0x000fe40004761670 */
[----:B------:R-:W-:-:S05]  /*5770*/  F2FP.F16.E5M2.UNPACK_B R90, R90 ;  /* 0x0000005aff5a723e */ /* 0x000fca00020004ff */
[----:B----4-:R-:W-:-:S05]  /*5780*/  HADD2.F32 R155, -RZ, R90.H0_H0 ;  /* 0x2000005aff9b7230 */ /* 0x010fca0000004100 */
[----:B------:R-:W-:-:S04]  /*5790*/  FMUL R90, R155, R154 ;  /* 0x0000009a9b5a7220 */ /* 0x000fc80000400000 */
[----:B------:R-:W-:-:S05]  /*57a0*/  FFMA R90, R91, R153, R90 ;  /* 0x000000995b5a7223 */ /* 0x000fca000000005a */
[----:B------:R-:W-:Y:S02]  /*57b0*/  F2FP.SATFINITE.E5M2.F32.PACK_AB_MERGE_C R91, RZ, R90, RZ ;  /* 0x0000005aff5b723e */ /* 0x000fe400048060ff */
[----:B------:R-:W-:-:S03]  /*57c0*/  PRMT R90, RZ, 0x7610, R90 ;  /* 0x00007610ff5a7816 */ /* 0x000fc6000000005a */
[----:B------:R4:W-:Y:S01]  /*57d0*/  @!P2 STG.E.U8 desc[UR36][R8.64+0x1], R91 ;  /* 0x0000015b0800a986 */ /* 0x0009e2000c101124 */
[----:B------:R-:W-:Y:S05]  /*57e0*/  @P3 BRA `(.L_x_50) ;  /* 0x0000000000043947 */ /* 0x000fea0003800000 */
[----:B------:R0:W5:Y:S02]  /*57f0*/  LDG.E.U8 R90, desc[UR36][R156.64+0x8] ;  /* 0x000008249c5a7981 */ /* 0x000164000c1e1100 */
.L_x_50:
[----:B------:R-:W-:Y:S05]  /*5800*/  BSYNC B1 ;  /* 0x0000000000017941 */ /* 0x000fea0003800000 */
.L_x_49:
[----:B-----5:R-:W-:Y:S01]  /*5810*/  LOP3.LUT R90, R90, 0xff, RZ, 0xc0, !PT ;  /* 0x000000ff5a5a7812 */ /* 0x020fe200078ec0ff */
[----:B------:R-:W-:Y:S01]  /*5820*/  BSSY B1, `(.L_x_51) ;  /* 0x000000b000017945 */ /* 0x000fe20003800000 */
[----:B------:R-:W-:Y:S02]  /*5830*/  ISETP.LT.OR P2, PT, R0, 0xa, !P0 ;  /* 0x0000000a0000780c */ /* 0x000fe40004741670 */
[----:B------:R-:W-:-:S05]  /*5840*/  F2FP.F16.E5M2.UNPACK_B R90, R90 ;  /* 0x0000005aff5a723e */ /* 0x000fca00020004ff */
[----:B----4-:R-:W-:Y:S01]  /*5850*/  HADD2.F32 R91, -RZ, R90.H0_H0 ;  /* 0x2000005aff5b7230 */ /* 0x010fe20000004100 */
[----:B------:R-:W-:-:S04]  /*5860*/  PRMT R90, RZ, 0x7610, R90 ;  /* 0x00007610ff5a7816 */ /* 0x000fc8000000005a */
[----:B------:R-:W-:-:S04]  /*5870*/  FMUL R91, R91, R154 ;  /* 0x0000009a5b5b7220 */ /* 0x000fc80000400000 */
[----:B------:R-:W-:-:S05]  /*5880*/  FFMA R91, R92, R153, R91 ;  /* 0x000000995c5b7223 */ /* 0x000fca000000005b */
[----:B------:R-:W-:-:S05]  /*5890*/  F2FP.SATFINITE.E5M2.F32.PACK_AB_MERGE_C R91, RZ, R91, RZ ;  /* 0x0000005bff5b723e */ /* 0x000fca00048060ff */
[----:B------:R4:W-:Y:S01]  /*58a0*/  @!P3 STG.E.U8 desc[UR36][R10.64+0x8], R91 ;  /* 0x0000085b0a00b986 */ /* 0x0009e2000c101124 */
[----:B------:R-:W-:Y:S05]  /*58b0*/  @P2 BRA `(.L_x_52) ;  /* 0x0000000000042947 */ /* 0x000fea0003800000 */
[----:B------:R0:W5:Y:S02]  /*58c0*/  LDG.E.U8 R90, desc[UR36][R156.64+0x9] ;  /* 0x000009249c5a7981 */ /* 0x000164000c1e1100 */
.L_x_52:
[----:B------:R-:W-:Y:S05]  /*58d0*/  BSYNC B1 ;  /* 0x0000000000017941 */ /* 0x000fea0003800000 */
.L_x_51:
        /* <DEDUP_REMOVED lines=12> */
.L_x_54:
[----:B------:R-:W-:Y:S05]  /*59a0*/  BSYNC B1 ;  /* 0x0000000000017941 */ /* 0x000fea0003800000 */
.L_x_53:
        /* <DEDUP_REMOVED lines=12> */
.L_x_56:
[----:B------:R-:W-:Y:S05]  /*5a70*/  BSYNC B1 ;  /* 0x0000000000017941 */ /* 0x000fea0003800000 */
.L_x_55:
        /* <DEDUP_REMOVED lines=12> */
.L_x_58:
[----:B------:R-:W-:Y:S05]  /*5b40*/  BSYNC B1 ;  /* 0x0000000000017941 */ /* 0x000fea0003800000 */
.L_x_57:
        /* <DEDUP_REMOVED lines=12> */
.L_x_60:
[----:B------:R-:W-:Y:S05]  /*5c10*/  BSYNC B1 ;  /* 0x0000000000017941 */ /* 0x000fea0003800000 */
.L_x_59:
        /* <DEDUP_REMOVED lines=12> */
.L_x_62:
[----:B------:R-:W-:Y:S05]  /*5ce0*/  BSYNC B1 ;  /* 0x0000000000017941 */ /* 0x000fea0003800000 */
.L_x_61:
        /* <DEDUP_REMOVED lines=12> */
.L_x_64:
[----:B------:R-:W-:Y:S05]  /*5db0*/  BSYNC B1 ;  /* 0x0000000000017941 */ /* 0x000fea0003800000 */
.L_x_63:
        /* <DEDUP_REMOVED lines=12> */
.L_x_66:
[----:B------:R-:W-:Y:S05]  /*5e80*/  BSYNC B1 ;  /* 0x0000000000017941 */ /* 0x000fea0003800000 */
.L_x_65:
        /* <DEDUP_REMOVED lines=12> */
.L_x_68:
[----:B------:R-:W-:Y:S05]  /*5f50*/  BSYNC B1 ;  /* 0x0000000000017941 */ /* 0x000fea0003800000 */
.L_x_67:
        /* <DEDUP_REMOVED lines=12> */
.L_x_70:
[----:B------:R-:W-:Y:S05]  /*6020*/  BSYNC B1 ;  /* 0x0000000000017941 */ /* 0x000fea0003800000 */
.L_x_69:
        /* <DEDUP_REMOVED lines=12> */
.L_x_72:
[----:B------:R-:W-:Y:S05]  /*60f0*/  BSYNC B1 ;  /* 0x0000000000017941 */ /* 0x000fea0003800000 */
.L_x_71:
        /* <DEDUP_REMOVED lines=12> */
.L_x_74:
[----:B------:R-:W-:Y:S05]  /*61c0*/  BSYNC B1 ;  /* 0x0000000000017941 */ /* 0x000fea0003800000 */
.L_x_73:
        /* <DEDUP_REMOVED lines=12> */
.L_x_76:
[----:B------:R-:W-:Y:S05]  /*6290*/  BSYNC B1 ;  /* 0x0000000000017941 */ /* 0x000fea0003800000 */
.L_x_75:
        /* <DEDUP_REMOVED lines=12> */
.L_x_78:
[----:B------:R-:W-:Y:S05]  /*6360*/  BSYNC B1 ;  /* 0x0000000000017941 */ /* 0x000fea0003800000 */
.L_x_77:
        /* <DEDUP_REMOVED lines=12> */
.L_x_80:
[----:B------:R-:W-:Y:S05]  /*6430*/  BSYNC B1 ;  /* 0x0000000000017941 */ /* 0x000fea0003800000 */
.L_x_79:
        /* <DEDUP_REMOVED lines=12> */
.L_x_82:
[----:B------:R-:W-:Y:S05]  /*6500*/  BSYNC B1 ;  /* 0x0000000000017941 */ /* 0x000fea0003800000 */
.L_x_81:
        /* <DEDUP_REMOVED lines=12> */
.L_x_84:
[----:B------:R-:W-:Y:S05]  /*65d0*/  BSYNC B1 ;  /* 0x0000000000017941 */ /* 0x000fea0003800000 */
.L_x_83:
        /* <DEDUP_REMOVED lines=12> */
.L_x_86:
[----:B------:R-:W-:Y:S05]  /*66a0*/  BSYNC B1 ;  /* 0x0000000000017941 */ /* 0x000fea0003800000 */
.L_x_85:
        /* <DEDUP_REMOVED lines=12> */
.L_x_88:
[----:B------:R-:W-:Y:S05]  /*6770*/  BSYNC B1 ;  /* 0x0000000000017941 */ /* 0x000fea0003800000 */
.L_x_87:
        /* <DEDUP_REMOVED lines=12> */
.L_x_90:
[----:B------:R-:W-:Y:S05]  /*6840*/  BSYNC B1 ;  /* 0x0000000000017941 */ /* 0x000fea0003800000 */
.L_x_89:
        /* <DEDUP_REMOVED lines=12> */
.L_x_92:
[----:B------:R-:W-:Y:S05]  /*6910*/  BSYNC B1 ;  /* 0x0000000000017941 */ /* 0x000fea0003800000 */
.L_x_91:
        /* <DEDUP_REMOVED lines=12> */
.L_x_94:
[----:B------:R-:W-:Y:S05]  /*69e0*/  BSYNC B1 ;  /* 0x0000000000017941 */ /* 0x000fea0003800000 */
.L_x_93:
        /* <DEDUP_REMOVED lines=12> */
.L_x_96:
[----:B------:R-:W-:Y:S05]  /*6ab0*/  BSYNC B1 ;  /* 0x0000000000017941 */ /* 0x000fea0003800000 */
.L_x_95:
        /* <DEDUP_REMOVED lines=12> */
.L_x_98:
[----:B------:R-:W-:Y:S05]  /*6b80*/  BSYNC B1 ;  /* 0x0000000000017941 */ /* 0x000fea0003800000 */
.L_x_97:
        /* <DEDUP_REMOVED lines=12> */
.L_x_100:
[----:B------:R-:W-:Y:S05]  /*6c50*/  BSYNC B1 ;  /* 0x0000000000017941 */ /* 0x000fea0003800000 */
.L_x_99:
        /* <DEDUP_REMOVED lines=12> */
.L_x_102:
[----:B------:R-:W-:Y:S05]  /*6d20*/  BSYNC B1 ;  /* 0x0000000000017941 */ /* 0x000fea0003800000 */
.L_x_101:
        /* <DEDUP_REMOVED lines=12> */
.L_x_104:
[----:B------:R-:W-:Y:S05]  /*6df0*/  BSYNC B1 ;  /* 0x0000000000017941 */ /* 0x000fea0003800000 */
.L_x_103:
        /* <DEDUP_REMOVED lines=12> */
.L_x_106:
[----:B------:R-:W-:Y:S05]  /*6ec0*/  BSYNC B1 ;  /* 0x0000000000017941 */ /* 0x000fea0003800000 */
.L_x_105:
        /* <DEDUP_REMOVED lines=12> */
.L_x_108:
[----:B------:R-:W-:Y:S05]  /*6f90*/  BSYNC B1 ;  /* 0x0000000000017941 */ /* 0x000fea0003800000 */
.L_x_107:
        /* <DEDUP_REMOVED lines=12> */
.L_x_110:
[----:B------:R-:W-:Y:S05]  /*7060*/  BSYNC B1 ;  /* 0x0000000000017941 */ /* 0x000fea0003800000 */
.L_x_109:
        /* <DEDUP_REMOVED lines=12> */
.L_x_112:
[----:B------:R-:W-:Y:S05]  /*7130*/  BSYNC B1 ;  /* 0x0000000000017941 */ /* 0x000fea0003800000 */
.L_x_111:
        /* <DEDUP_REMOVED lines=12> */
.L_x_114:
[----:B------:R-:W-:Y:S05]  /*7200*/  BSYNC B1 ;  /* 0x0000000000017941 */ /* 0x000fea0003800000 */
.L_x_113:
        /* <DEDUP_REMOVED lines=12> */
.L_x_116:
[----:B------:R-:W-:Y:S05]  /*72d0*/  BSYNC B1 ;  /* 0x0000000000017941 */ /* 0x000fea0003800000 */
.L_x_115:
        /* <DEDUP_REMOVED lines=12> */
.L_x_118:
[----:B------:R-:W-:Y:S05]  /*73a0*/  BSYNC B1 ;  /* 0x0000000000017941 */ /* 0x000fea0003800000 */
.L_x_117:
        /* <DEDUP_REMOVED lines=12> */
.L_x_120:
[----:B------:R-:W-:Y:S05]  /*7470*/  BSYNC B1 ;  /* 0x0000000000017941 */ /* 0x000fea0003800000 */
.L_x_119:
        /* <DEDUP_REMOVED lines=12> */
.L_x_122:
[----:B------:R-:W-:Y:S05]  /*7540*/  BSYNC B1 ;  /* 0x0000000000017941 */ /* 0x000fea0003800000 */
.L_x_121:
        /* <DEDUP_REMOVED lines=12> */
.L_x_124:
[----:B------:R-:W-:Y:S05]  /*7610*/  BSYNC B1 ;  /* 0x0000000000017941 */ /* 0x000fea0003800000 */
.L_x_123:
        /* <DEDUP_REMOVED lines=12> */
.L_x_126:
[----:B------:R-:W-:Y:S05]  /*76e0*/  BSYNC B1 ;  /* 0x0000000000017941 */ /* 0x000fea0003800000 */
.L_x_125:
        /* <DEDUP_REMOVED lines=12> */
.L_x_128:
[----:B------:R-:W-:Y:S05]  /*77b0*/  BSYNC B1 ;  /* 0x0000000000017941 */ /* 0x000fea0003800000 */
.L_x_127:
        /* <DEDUP_REMOVED lines=12> */
.L_x_130:
[----:B------:R-:W-:Y:S05]  /*7880*/  BSYNC B1 ;  /* 0x0000000000017941 */ /* 0x000fea0003800000 */
.L_x_129:
        /* <DEDUP_REMOVED lines=12> */
.L_x_132:
[----:B------:R-:W-:Y:S05]  /*7950*/  BSYNC B1 ;  /* 0x0000000000017941 */ /* 0x000fea0003800000 */
.L_x_131:
        /* <DEDUP_REMOVED lines=12> */
.L_x_134:
[----:B------:R-:W-:Y:S05]  /*7a20*/  BSYNC B1 ;  /* 0x0000000000017941 */ /* 0x000fea0003800000 */
.L_x_133:
        /* <DEDUP_REMOVED lines=12> */
.L_x_136:
[----:B------:R-:W-:Y:S05]  /*7af0*/  BSYNC B1 ;  /* 0x0000000000017941 */ /* 0x000fea0003800000 */
.L_x_135:
        /* <DEDUP_REMOVED lines=12> */
.L_x_138:
[----:B------:R-:W-:Y:S05]  /*7bc0*/  BSYNC B1 ;  /* 0x0000000000017941 */ /* 0x000fea0003800000 */
.L_x_137:
        /* <DEDUP_REMOVED lines=12> */
.L_x_140:
[----:B------:R-:W-:Y:S05]  /*7c90*/  BSYNC B1 ;  /* 0x0000000000017941 */ /* 0x000fea0003800000 */
.L_x_139:
        /* <DEDUP_REMOVED lines=12> */
.L_x_142:
[----:B------:R-:W-:Y:S05]  /*7d60*/  BSYNC B1 ;  /* 0x0000000000017941 */ /* 0x000fea0003800000 */
.L_x_141:
        /* <DEDUP_REMOVED lines=12> */
.L_x_144:
[----:B------:R-:W-:Y:S05]  /*7e30*/  BSYNC B1 ;  /* 0x0000000000017941 */ /* 0x000fea0003800000 */
.L_x_143:
        /* <DEDUP_REMOVED lines=12> */
.L_x_146:
[----:B------:R-:W-:Y:S05]  /*7f00*/  BSYNC B1 ;  /* 0x0000000000017941 */ /* 0x000fea0003800000 */
.L_x_145:
        /* <DEDUP_REMOVED lines=12> */
.L_x_148:
[----:B------:R-:W-:Y:S05]  /*7fd0*/  BSYNC B1 ;  /* 0x0000000000017941 */ /* 0x000fea0003800000 */
.L_x_147:
        /* <DEDUP_REMOVED lines=12> */
.L_x_150:
[----:B------:R-:W-:Y:S05]  /*80a0*/  BSYNC B1 ;  /* 0x0000000000017941 */ /* 0x000fea0003800000 */
.L_x_149:
        /* <DEDUP_REMOVED lines=12> */
.L_x_152:
[----:B------:R-:W-:Y:S05]  /*8170*/  BSYNC B1 ;  /* 0x0000000000017941 */ /* 0x000fea0003800000 */
.L_x_151:
        /* <DEDUP_REMOVED lines=12> */
.L_x_154:
[----:B------:R-:W-:Y:S05]  /*8240*/  BSYNC B1 ;  /* 0x0000000000017941 */ /* 0x000fea0003800000 */
.L_x_153:
        /* <DEDUP_REMOVED lines=12> */
.L_x_156:
[----:B------:R-:W-:Y:S05]  /*8310*/  BSYNC B1 ;  /* 0x0000000000017941 */ /* 0x000fea0003800000 */
.L_x_155:
        /* <DEDUP_REMOVED lines=12> */
.L_x_158:
[----:B------:R-:W-:Y:S05]  /*83e0*/  BSYNC B1 ;  /* 0x0000000000017941 */ /* 0x000fea0003800000 */
.L_x_157:
        /* <DEDUP_REMOVED lines=12> */
.L_x_160:
[----:B------:R-:W-:Y:S05]  /*84b0*/  BSYNC B1 ;  /* 0x0000000000017941 */ /* 0x000fea0003800000 */
.L_x_159:
        /* <DEDUP_REMOVED lines=12> */
.L_x_162:
[----:B------:R-:W-:Y:S05]  /*8580*/  BSYNC B1 ;  /* 0x0000000000017941 */ /* 0x000fea0003800000 */
.L_x_161:
        /* <DEDUP_REMOVED lines=12> */
.L_x_164:
[----:B------:R-:W-:Y:S05]  /*8650*/  BSYNC B1 ;  /* 0x0000000000017941 */ /* 0x000fea0003800000 */
.L_x_163:
        /* <DEDUP_REMOVED lines=12> */
.L_x_166:
[----:B------:R-:W-:Y:S05]  /*8720*/  BSYNC B1 ;  /* 0x0000000000017941 */ /* 0x000fea0003800000 */
.L_x_165:
[----:B-----5:R-:W-:Y:S01]  /*8730*/  LOP3.LUT R90, R90, 0xff, RZ, 0xc0, !PT ;  /* 0x000000ff5a5a7812 */ /* 0x020fe200078ec0ff */
[----:B------:R-:W-:Y:S01]  /*8740*/  BSSY B1, `(.L_x_167) ;  /* 0x000000b000017945 */ /* 0x000fe20003800000 */
[----:B------:R-:W-:Y:S02]  /*8750*/  ISETP.LT.OR P1, PT, R0, 0x7a, !P1 ;  /* 0x0000007a0000780c */ /* 0x000fe40004f21670 */
[----:B------:R-:W-:Y:S02]  /*8760*/  F2FP.F16.E5M2.UNPACK_B R90, R90 ;  /* 0x0000005aff5a723e */ /* 0x000fe400020004ff */
[----:B-1--4-:R-:W-:-:S03]  /*8770*/  PRMT R10, RZ, 0x7610, R10 ;  /* 0x00007610ff0a7816 */ /* 0x012fc6000000000a */
[----:B------:R-:W-:-:S05]  /*8780*/  HADD2.F32 R11, -RZ, R90.H0_H0 ;  /* 0x2000005aff0b7230 */ /* 0x000fca0000004100 */
[----:B------:R-:W-:-:S04]  /*8790*/  FMUL R11, R11, R154 ;  /* 0x0000009a0b0b7220 */ /* 0x000fc80000400000 */
[----:B------:R-:W-:-:S05]  /*87a0*/  FFMA R11, R150, R153, R11 ;  /* 0x00000099960b7223 */ /* 0x000fca000000000b */
[----:B------:R-:W-:-:S05]  /*87b0*/  F2FP.SATFINITE.E5M2.F32.PACK_AB_MERGE_C R11, RZ, R11, RZ ;  /* 0x0000000bff0b723e */ /* 0x000fca00048060ff */
[----:B------:R1:W-:Y:S01]  /*87c0*/  @!P2 STG.E.U8 desc[UR36][R8.64+0x78], R11 ;  /* 0x0000780b0800a986 */ /* 0x0003e2000c101124 */
[----:B------:R-:W-:Y:S05]  /*87d0*/  @P1 BRA `(.L_x_168) ;  /* 0x0000000000041947 */ /* 0x000fea0003800000 */
[----:B------:R4:W5:Y:S02]  /*87e0*/  LDG.E.U8 R10, desc[UR36][R88.64+0x79] ;  /* 0x00007924580a7981 */ /* 0x000964000c1e1100 */
.L_x_168:
[----:B------:R-:W-:Y:S05]  /*87f0*/  BSYNC B1 ;  /* 0x0000000000017941 */ /* 0x000fea0003800000 */
.L_x_167:
[----:B-----5:R-:W-:Y:S01]  /*8800*/  LOP3.LUT R10, R10, 0xff, RZ, 0xc0, !PT ;  /* 0x000000ff0a0a7812 */ /* 0x020fe200078ec0ff */
[----:B------:R-:W-:Y:S01]  /*8810*/  BSSY B1, `(.L_x_169) ;  /* 0x0000013000017945 */ /* 0x000fe20003800000 */
[----:B0--34-:R-:W-:Y:S02]  /*8820*/  IADD3 R89, P0, R19, 0x80, RZ ;  /* 0x0000008013597810 */ /* 0x019fe40007f1e0ff */
[----:B------:R-:W-:-:S03]  /*8830*/  F2FP.F16.E5M2.UNPACK_B R10, R10 ;  /* 0x0000000aff0a723e */ /* 0x000fc600020004ff */
[----:B------:R-:W-:Y:S01]  /*8840*/  IMAD.X R91, RZ, RZ, R13, P0 ;  /* 0x000000ffff5b7224 */ /* 0x000fe200000e060d */
[----:B------:R-:W-:Y:S01]  /*8850*/  ISETP.GE.AND P0, PT, R3, 0x81, PT ;  /* 0x000000810300780c */ /* 0x000fe20003f06270 */
[----:B-1----:R-:W-:Y:S02]  /*8860*/  HADD2.F32 R11, -RZ, R10.H0_H0 ;  /* 0x2000000aff0b7230 */ /* 0x002fe40000004100 */
[----:B------:R-:W-:Y:S01]  /*8870*/  IMAD R90, R91, R20, RZ ;  /* 0x000000145b5a7224 */ /* 0x000fe200078e02ff */
[----:B------:R-:W-:Y:S02]  /*8880*/  ISETP.LT.OR P3, PT, R0, 0x1, !P0 ;  /* 0x000000010000780c */ /* 0x000fe40004761670 */
[----:B------:R-:W-:Y:S01]  /*8890*/  FMUL R88, R11, R154 ;  /* 0x0000009a0b587220 */ /* 0x000fe20000400000 */
[----:B------:R-:W-:-:S04]  /*88a0*/  IMAD.WIDE.U32 R10, R89, R20, R22 ;  /* 0x00000014590a7225 */ /* 0x000fc800078e0016 */
[----:B------:R-:W-:Y:S01]  /*88b0*/  FFMA R88, R151, R153, R88 ;  /* 0x0000009997587223 */ /* 0x000fe20000000058 */
[----:B------:R-:W-:Y:S01]  /*88c0*/  IMAD R90, R89, R21, R90 ;  /* 0x00000015595a7224 */ /* 0x000fe200078e025a */
[----:B------:R-:W-:-:S03]  /*88d0*/  IADD3 R10, P2, R10, R14, RZ ;  /* 0x0000000e0a0a7210 */ /* 0x000fc60007f5e0ff */
[----:B------:R-:W-:Y:S02]  /*88e0*/  F2FP.SATFINITE.E5M2.F32.PACK_AB_MERGE_C R89, RZ, R88, RZ ;  /* 0x00000058ff59723e */ /* 0x000fe400048060ff */
[----:B------:R-:W-:Y:S02]  /*88f0*/  IADD3.X R11, R15, R11, R90, P2, !PT ;  /* 0x0000000b0f0b7210 */ /* 0x000fe400017fe45a */
[----:B------:R-:W-:Y:S01]  /*8900*/  PRMT R88, RZ, 0x7610, R88 ;  /* 0x00007610ff587816 */ /* 0x000fe20000000058 */
[----:B------:R0:W-:Y:S01]  /*8910*/  @!P1 STG.E.U8 desc[UR36][R8.64+0x79], R89 ;  /* 0x0000795908009986 */ /* 0x0001e2000c101124 */
[----:B------:R-:W-:Y:S05]  /*8920*/  @P3 BRA `(.L_x_170) ;  /* 0x0000000000043947 */ /* 0x000fea0003800000 */
[----:B------:R1:W5:Y:S02]  /*8930*/  LDG.E.U8 R88, desc[UR36][R10.64] ;  /* 0x000000240a587981 */ /* 0x000364000c1e1100 */
.L_x_170:
[----:B------:R-:W-:Y:S05]  /*8940*/  BSYNC B1 ;  /* 0x0000000000017941 */ /* 0x000fea0003800000 */
.L_x_169:
[----:B-----5:R-:W-:Y:S01]  /*8950*/  LOP3.LUT R88, R88, 0xff, RZ, 0xc0, !PT ;  /* 0x000000ff58587812 */ /* 0x020fe200078ec0ff */
[----:B------:R-:W-:Y:S01]  /*8960*/  BSSY B1, `(.L_x_171) ;  /* 0x000000b000017945 */ /* 0x000fe20003800000 */
[----:B------:R-:W-:Y:S02]  /*8970*/  ISETP.LT.OR P2, PT, R0, 0x2, !P0 ;  /* 0x000000020000780c */ /* 0x000fe40004741670 */
[----:B------:R-:W-:Y:S02]  /*8980*/  F2FP.F16.E5M2.UNPACK_B R88, R88 ;  /* 0x00000058ff58723e */ /* 0x000fe400020004ff */
[----:B0-----:R-:W-:-:S03]  /*8990*/  PRMT R8, RZ, 0x7610, R8 ;  /* 0x00007610ff087816 */ /* 0x001fc60000000008 */
[----:B------:R-:W-:-:S05]  /*89a0*/  HADD2.F32 R9, -RZ, R88.H0_H0 ;  /* 0x20000058ff097230 */ /* 0x000fca0000004100 */
[----:B------:R-:W-:-:S04]  /*89b0*/  FMUL R9, R9, R154 ;  /* 0x0000009a09097220 */ /* 0x000fc80000400000 */
[----:B------:R-:W-:-:S05]  /*89c0*/  FFMA R9, R24, R153, R9 ;  /* 0x0000009918097223 */ /* 0x000fca0000000009 */
[----:B------:R-:W-:-:S05]  /*89d0*/  F2FP.SATFINITE.E5M2.F32.PACK_AB_MERGE_C R9, RZ, R9, RZ ;  /* 0x00000009ff09723e */ /* 0x000fca00048060ff */
[----:B------:R0:W-:Y:S01]  /*89e0*/  @!P3 STG.E.U8 desc[UR36][R6.64], R9 ;  /* 0x000000090600b986 */ /* 0x0001e2000c101124 */
[----:B------:R-:W-:Y:S05]  /*89f0*/  @P2 BRA `(.L_x_172) ;  /* 0x0000000000042947 */ /* 0x000fea0003800000 */
[----:B------:R3:W5:Y:S02]  /*8a00*/  LDG.E.U8 R8, desc[UR36][R10.64+0x1] ;  /* 0x000001240a087981 */ /* 0x000764000c1e1100 */
.L_x_172:
[----:B------:R-:W-:Y:S05]  /*8a10*/  BSYNC B1 ;  /* 0x0000000000017941 */ /* 0x000fea0003800000 */
.L_x_171:
[----:B-----5:R-:W-:Y:S01]  /*8a20*/  LOP3.LUT R8, R8, 0xff, RZ, 0xc0, !PT ;  /* 0x000000ff08087812 */ /* 0x020fe200078ec0ff */
[----:B------:R-:W-:Y:S01]  /*8a30*/  BSSY B1, `(.L_x_173) ;  /* 0x0000013000017945 */ /* 0x000fe20003800000 */
[----:B------:R-:W-:Y:S02]  /*8a40*/  IADD3 R19, P1, R19, 0x88, RZ ;  /* 0x0000008813137810 */ /* 0x000fe40007f3e0ff */
[----:B------:R-:W-:-:S03]  /*8a50*/  F2FP.F16.E5M2.UNPACK_B R8, R8 ;  /* 0x00000008ff08723e */ /* 0x000fc600020004ff */
[----:B------:R-:W-:Y:S01]  /*8a60*/  IMAD.X R13, RZ, RZ, R13, P1 ;  /* 0x000000ffff0d7224 */ /* 0x000fe200008e060d */
[----:B------:R-:W-:Y:S01]  /*8a70*/  ISETP.GE.AND P1, PT, R3, 0x89, PT ;  /* 0x000000890300780c */ /* 0x000fe20003f26270 */
[----:B0-----:R-:W-:Y:S01]  /*8a80*/  HADD2.F32 R9, -RZ, R8.H0_H0 ;  /* 0x20000008ff097230 */ /* 0x001fe20000004100 */
[----:B------:R-:W-:Y:S01]  /*8a90*/  PRMT R3, RZ, 0x7610, R3 ;  /* 0x00007610ff037816 */ /* 0x000fe20000000003 */
[-C--:B------:R-:W-:Y:S01]  /*8aa0*/  IMAD R12, R13, R20.reuse, RZ ;  /* 0x000000140d0c7224 */ /* 0x080fe200078e02ff */
[----:B------:R-:W-:Y:S01]  /*8ab0*/  ISETP.LT.OR P4, PT, R0, 0x1, !P1 ;  /* 0x000000010000780c */ /* 0x000fe20004f81670 */
[----:B------:R-:W-:-:S04]  /*8ac0*/  IMAD.WIDE.U32 R22, R19, R20, R22 ;  /* 0x0000001413167225 */ /* 0x000fc800078e0016 */
[----:B------:R-:W-:Y:S01]  /*8ad0*/  FMUL R8, R9, R154 ;  /* 0x0000009a09087220 */ /* 0x000fe20000400000 */
[----:B------:R-:W-:-:S03]  /*8ae0*/  IMAD R12, R19, R21, R12 ;  /* 0x00000015130c7224 */ /* 0x000fc600078e020c */
[----:B------:R-:W-:-:S01]  /*8af0*/  FFMA R8, R25, R153, R8 ;  /* 0x0000009919087223 */ /* 0x000fc20000000008 */
[----:B------:R-:W-:-:S04]  /*8b00*/  IADD3 R14, P3, R22, R14, RZ ;  /* 0x0000000e160e7210 */ /* 0x000fc80007f7e0ff */
[----:B------:R-:W-:Y:S02]  /*8b10*/  F2FP.SATFINITE.E5M2.F32.PACK_AB_MERGE_C R9, RZ, R8, RZ ;  /* 0x00000008ff09723e */ /* 0x000fe400048060ff */
[----:B------:R-:W-:-:S03]  /*8b20*/  IADD3.X R15, R15, R23, R12, P3, !PT ;  /* 0x000000170f0f7210 */ /* 0x000fc60001ffe40c */
[----:B------:R0:W-:Y:S01]  /*8b30*/  @!P2 STG.E.U8 desc[UR36][R6.64+0x1], R9 ;  /* 0x000001090600a986 */ /* 0x0001e2000c101124 */
[----:B------:R-:W-:Y:S05]  /*8b40*/  @P4 BRA `(.L_x_174) ;  /* 0x0000000000044947 */ /* 0x000fea0003800000 */
[----:B------:R4:W5:Y:S02]  /*8b50*/  LDG.E.U8 R3, desc[UR36][R14.64] ;  /* 0x000000240e037981 */ /* 0x000964000c1e1100 */
.L_x_174:
[----:B------:R-:W-:Y:S05]  /*8b60*/  BSYNC B1 ;  /* 0x0000000000017941 */ /* 0x000fea0003800000 */
.L_x_173:
[----:B-----5:R-:W-:Y:S01]  /*8b70*/  LOP3.LUT R3, R3, 0xff, RZ, 0xc0, !PT ;  /* 0x000000ff03037812 */ /* 0x020fe200078ec0ff */
[----:B------:R-:W-:Y:S01]  /*8b80*/  BSSY B1, `(.L_x_175) ;  /* 0x000000b000017945 */ /* 0x000fe20003800000 */
[----:B------:R-:W-:Y:S02]  /*8b90*/  ISETP.LT.OR P2, PT, R0, 0x2, !P1 ;  /* 0x000000020000780c */ /* 0x000fe40004f41670 */
[----:B------:R-:W-:-:S05]  /*8ba0*/  F2FP.F16.E5M2.UNPACK_B R3, R3 ;  /* 0x00000003ff03723e */ /* 0x000fca00020004ff */
[----:B------:R-:W-:-:S05]  /*8bb0*/  HADD2.F32 R3, -RZ, R3.H0_H0 ;  /* 0x20000003ff037230 */ /* 0x000fca0000004100 */
[----:B------:R-:W-:-:S04]  /*8bc0*/  FMUL R3, R3, R154 ;  /* 0x0000009a03037220 */ /* 0x000fc80000400000 */
[----:B------:R-:W-:-:S05]  /*8bd0*/  FFMA R3, R26, R153, R3 ;  /* 0x000000991a037223 */ /* 0x000fca0000000003 */
[----:B0-----:R-:W-:Y:S02]  /*8be0*/  F2FP.SATFINITE.E5M2.F32.PACK_AB_MERGE_C R9, RZ, R3, RZ ;  /* 0x00000003ff09723e */ /* 0x001fe400048060ff */
[----:B------:R-:W-:-:S03]  /*8bf0*/  PRMT R3, RZ, 0x7610, R3 ;  /* 0x00007610ff037816 */ /* 0x000fc60000000003 */
[----:B------:R0:W-:Y:S01]  /*8c00*/  @!P4 STG.E.U8 desc[UR36][R4.64], R9 ;  /* 0x000000090400c986 */ /* 0x0001e2000c101124 */
[----:B------:R-:W-:Y:S05]  /*8c10*/  @P2 BRA `(.L_x_176) ;  /* 0x0000000000042947 */ /* 0x000fea0003800000 */
[----:B------:R0:W5:Y:S02]  /*8c20*/  LDG.E.U8 R3, desc[UR36][R14.64+0x1] ;  /* 0x000001240e037981 */ /* 0x000164000c1e1100 */
.L_x_176:
[----:B------:R-:W-:Y:S05]  /*8c30*/  BSYNC B1 ;  /* 0x0000000000017941 */ /* 0x000fea0003800000 */
.L_x_175:
[----:B-----5:R-:W-:Y:S01]  /*8c40*/  LOP3.LUT R3, R3, 0xff, RZ, 0xc0, !PT ;  /* 0x000000ff03037812 */ /* 0x020fe200078ec0ff */
[----:B------:R-:W-:Y:S01]  /*8c50*/  BSSY B1, `(.L_x_177) ;  /* 0x000000b000017945 */ /* 0x000fe20003800000 */
[----:B------:R-:W-:Y:S02]  /*8c60*/  ISETP.LT.OR P3, PT, R0, 0x9, !P0 ;  /* 0x000000090000780c */ /* 0x000fe40004761670 */
[----:B------:R-:W-:-:S05]  /*8c70*/  F2FP.F16.E5M2.UNPACK_B R3, R3 ;  /* 0x00000003ff03723e */ /* 0x000fca00020004ff */
[----:B------:R-:W-:-:S05]  /*8c80*/  HADD2.F32 R3, -RZ, R3.H0_H0 ;  /* 0x20000003ff037230 */ /* 0x000fca0000004100 */
[----:B------:R-:W-:Y:S01]  /*8c90*/  FMUL R8, R3, R154 ;  /* 0x0000009a03087220 */ /* 0x000fe20000400000 */
[----:B------:R-:W-:-:S03]  /*8ca0*/  PRMT R3, RZ, 0x7610, R3 ;  /* 0x00007610ff037816 */ /* 0x000fc60000000003 */
[----:B------:R-:W-:-:S05]  /*8cb0*/  FFMA R8, R27, R153, R8 ;  /* 0x000000991b087223 */ /* 0x000fca0000000008 */
[----:B0-----:R-:W-:-:S05]  /*8cc0*/  F2FP.SATFINITE.E5M2.F32.PACK_AB_MERGE_C R9, RZ, R8, RZ ;  /* 0x00000008ff09723e */ /* 0x001fca00048060ff */
[----:B------:R0:W-:Y:S01]  /*8cd0*/  @!P2 STG.E.U8 desc[UR36][R4.64+0x1], R9 ;  /* 0x000001090400a986 */ /* 0x0001e2000c101124 */
[----:B------:R-:W-:Y:S05]  /*8ce0*/  @P3 BRA `(.L_x_178) ;  /* 0x0000000000043947 */ /* 0x000fea0003800000 */
[----:B------:R0:W5:Y:S02]  /*8cf0*/  LDG.E.U8 R3, desc[UR36][R10.64+0x8] ;  /* 0x000008240a037981 */ /* 0x000164000c1e1100 */
.L_x_178:
[----:B------:R-:W-:Y:S05]  /*8d00*/  BSYNC B1 ;  /* 0x0000000000017941 */ /* 0x000fea0003800000 */
.L_x_177:
        /* <DEDUP_REMOVED lines=12> */
.L_x_180:
[----:B------:R-:W-:Y:S05]  /*8dd0*/  BSYNC B1 ;  /* 0x0000000000017941 */ /* 0x000fea0003800000 */
.L_x_179:
        /* <DEDUP_REMOVED lines=12> */
.L_x_182:
[----:B------:R-:W-:Y:S05]  /*8ea0*/  BSYNC B1 ;  /* 0x0000000000017941 */ /* 0x000fea0003800000 */
.L_x_181:
        /* <DEDUP_REMOVED lines=12> */
.L_x_184:
[----:B------:R-:W-:Y:S05]  /*8f70*/  BSYNC B1 ;  /* 0x0000000000017941 */ /* 0x000fea0003800000 */
.L_x_183:
        /* <DEDUP_REMOVED lines=12> */
.L_x_186:
[----:B------:R-:W-:Y:S05]  /*9040*/  BSYNC B1 ;  /* 0x0000000000017941 */ /* 0x000fea0003800000 */
.L_x_185:
        /* <DEDUP_REMOVED lines=12> */
.L_x_188:
[----:B------:R-:W-:Y:S05]  /*9110*/  BSYNC B1 ;  /* 0x0000000000017941 */ /* 0x000fea0003800000 */
.L_x_187:
        /* <DEDUP_REMOVED lines=12> */
.L_x_190:
[----:B------:R-:W-:Y:S05]  /*91e0*/  BSYNC B1 ;  /* 0x0000000000017941 */ /* 0x000fea0003800000 */
.L_x_189:
        /* <DEDUP_REMOVED lines=12> */
.L_x_192:
[----:B------:R-:W-:Y:S05]  /*92b0*/  BSYNC B1 ;  /* 0x0000000000017941 */ /* 0x000fea0003800000 */
.L_x_191:
        /* <DEDUP_REMOVED lines=12> */
.L_x_194:
[----:B------:R-:W-:Y:S05]  /*9380*/  BSYNC B1 ;  /* 0x0000000000017941 */ /* 0x000fea0003800000 */
.L_x_193:
        /* <DEDUP_REMOVED lines=12> */
.L_x_196:
[----:B------:R-:W-:Y:S05]  /*9450*/  BSYNC B1 ;  /* 0x0000000000017941 */ /* 0x000fea0003800000 */
.L_x_195:
        /* <DEDUP_REMOVED lines=12> */
.L_x_198:
[----:B------:R-:W-:Y:S05]  /*9520*/  BSYNC B1 ;  /* 0x0000000000017941 */ /* 0x000fea0003800000 */
.L_x_197:
        /* <DEDUP_REMOVED lines=12> */
.L_x_200:
[----:B------:R-:W-:Y:S05]  /*95f0*/  BSYNC B1 ;  /* 0x0000000000017941 */ /* 0x000fea0003800000 */
.L_x_199:
        /* <DEDUP_REMOVED lines=12> */
.L_x_202:
[----:B------:R-:W-:Y:S05]  /*96c0*/  BSYNC B1 ;  /* 0x0000000000017941 */ /* 0x000fea0003800000 */
.L_x_201:
        /* <DEDUP_REMOVED lines=12> */
.L_x_204:
[----:B------:R-:W-:Y:S05]  /*9790*/  BSYNC B1 ;  /* 0x0000000000017941 */ /* 0x000fea0003800000 */
.L_x_203:
        /* <DEDUP_REMOVED lines=12> */
.L_x_206:
[----:B------:R-:W-:Y:S05]  /*9860*/  BSYNC B1 ;  /* 0x0000000000017941 */ /* 0x000fea0003800000 */
.L_x_205:
        /* <DEDUP_REMOVED lines=12> */
.L_x_208:
[----:B------:R-:W-:Y:S05]  /*9930*/  BSYNC B1 ;  /* 0x0000000000017941 */ /* 0x000fea0003800000 */
.L_x_207:
        /* <DEDUP_REMOVED lines=12> */
.L_x_210:
[----:B------:R-:W-:Y:S05]  /*9a00*/  BSYNC B1 ;  /* 0x0000000000017941 */ /* 0x000fea0003800000 */
.L_x_209:
        /* <DEDUP_REMOVED lines=12> */
.L_x_212:
[----:B------:R-:W-:Y:S05]  /*9ad0*/  BSYNC B1 ;  /* 0x0000000000017941 */ /* 0x000fea0003800000 */
.L_x_211:
        /* <DEDUP_REMOVED lines=12> */
.L_x_214:
[----:B------:R-:W-:Y:S05]  /*9ba0*/  BSYNC B1 ;  /* 0x0000000000017941 */ /* 0x000fea0003800000 */
.L_x_213:
        /* <DEDUP_REMOVED lines=12> */
.L_x_216:
[----:B------:R-:W-:Y:S05]  /*9c70*/  BSYNC B1 ;  /* 0x0000000000017941 */ /* 0x000fea0003800000 */
.L_x_215:
        /* <DEDUP_REMOVED lines=12> */
.L_x_218:
[----:B------:R-:W-:Y:S05]  /*9d40*/  BSYNC B1 ;  /* 0x0000000000017941 */ /* 0x000fea0003800000 */
.L_x_217:
        /* <DEDUP_REMOVED lines=12> */
.L_x_220:
[----:B------:R-:W-:Y:S05]  /*9e10*/  BSYNC B1 ;  /* 0x0000000000017941 */ /* 0x000fea0003800000 */
.L_x_219:
        /* <DEDUP_REMOVED lines=12> */
.L_x_222:
[----:B------:R-:W-:Y:S05]  /*9ee0*/  BSYNC B1 ;  /* 0x0000000000017941 */ /* 0x000fea0003800000 */
.L_x_221:
        /* <DEDUP_REMOVED lines=12> */
.L_x_224:
[----:B------:R-:W-:Y:S05]  /*9fb0*/  BSYNC B1 ;  /* 0x0000000000017941 */ /* 0x000fea0003800000 */
.L_x_223:
        /* <DEDUP_REMOVED lines=12> */
.L_x_226:
[----:B------:R-:W-:Y:S05]  /*a080*/  BSYNC B1 ;  /* 0x0000000000017941 */ /* 0x000fea0003800000 */
.L_x_225:
        /* <DEDUP_REMOVED lines=12> */
.L_x_228:
[----:B------:R-:W-:Y:S05]  /*a150*/  BSYNC B1 ;  /* 0x0000000000017941 */ /* 0x000fea0003800000 */
.L_x_227:
        /* <DEDUP_REMOVED lines=12> */
.L_x_230:
[----:B------:R-:W-:Y:S05]  /*a220*/  BSYNC B1 ;  /* 0x0000000000017941 */ /* 0x000fea0003800000 */
.L_x_229:
        /* <DEDUP_REMOVED lines=12> */
.L_x_232:
[----:B------:R-:W-:Y:S05]  /*a2f0*/  BSYNC B1 ;  /* 0x0000000000017941 */ /* 0x000fea0003800000 */
.L_x_231:
        /* <DEDUP_REMOVED lines=12> */
.L_x_234:
[----:B------:R-:W-:Y:S05]  /*a3c0*/  BSYNC B1 ;  /* 0x0000000000017941 */ /* 0x000fea0003800000 */
.L_x_233:
        /* <DEDUP_REMOVED lines=12> */
.L_x_236:
[----:B------:R-:W-:Y:S05]  /*a490*/  BSYNC B1 ;  /* 0x0000000000017941 */ /* 0x000fea0003800000 */
.L_x_235:
        /* <DEDUP_REMOVED lines=12> */
.L_x_238:
[----:B------:R-:W-:Y:S05]  /*a560*/  BSYNC B1 ;  /* 0x0000000000017941 */ /* 0x000fea0003800000 */
.L_x_237:
        /* <DEDUP_REMOVED lines=12> */
.L_x_240:
[----:B------:R-:W-:Y:S05]  /*a630*/  BSYNC B1 ;  /* 0x0000000000017941 */ /* 0x000fea0003800000 */
.L_x_239:
        /* <DEDUP_REMOVED lines=12> */
.L_x_242:
[----:B------:R-:W-:Y:S05]  /*a700*/  BSYNC B1 ;  /* 0x0000000000017941 */ /* 0x000fea0003800000 */
.L_x_241:
        /* <DEDUP_REMOVED lines=12> */
.L_x_244:
[----:B------:R-:W-:Y:S05]  /*a7d0*/  BSYNC B1 ;  /* 0x0000000000017941 */ /* 0x000fea0003800000 */
.L_x_243:
        /* <DEDUP_REMOVED lines=12> */
.L_x_246:
[----:B------:R-:W-:Y:S05]  /*a8a0*/  BSYNC B1 ;  /* 0x0000000000017941 */ /* 0x000fea0003800000 */
.L_x_245:
        /* <DEDUP_REMOVED lines=12> */
.L_x_248:
[----:B------:R-:W-:Y:S05]  /*a970*/  BSYNC B1 ;  /* 0x0000000000017941 */ /* 0x000fea0003800000 */
.L_x_247:
        /* <DEDUP_REMOVED lines=12> */
.L_x_250:
[----:B------:R-:W-:Y:S05]  /*aa40*/  BSYNC B1 ;  /* 0x0000000000017941 */ /* 0x000fea0003800000 */
.L_x_249:
        /* <DEDUP_REMOVED lines=12> */
.L_x_252:
[----:B------:R-:W-:Y:S05]  /*ab10*/  BSYNC B1 ;  /* 0x0000000000017941 */ /* 0x000fea0003800000 */
.L_x_251:
        /* <DEDUP_REMOVED lines=12> */
.L_x_254:
[----:B------:R-:W-:Y:S05]  /*abe0*/  BSYNC B1 ;  /* 0x0000000000017941 */ /* 0x000fea0003800000 */
.L_x_253:
        /* <DEDUP_REMOVED lines=12> */
.L_x_256:
[----:B------:R-:W-:Y:S05]  /*acb0*/  BSYNC B1 ;  /* 0x0000000000017941 */ /* 0x000fea0003800000 */
.L_x_255:
        /* <DEDUP_REMOVED lines=12> */
.L_x_258:
[----:B------:R-:W-:Y:S05]  /*ad80*/  BSYNC B1 ;  /* 0x0000000000017941 */ /* 0x000fea0003800000 */
.L_x_257:
        /* <DEDUP_REMOVED lines=12> */
.L_x_260:
[----:B------:R-:W-:Y:S05]  /*ae50*/  BSYNC B1 ;  /* 0x0000000000017941 */ /* 0x000fea0003800000 */
.L_x_259:
        /* <DEDUP_REMOVED lines=12> */
.L_x_262:
[----:B------:R-:W-:Y:S05]  /*af20*/  BSYNC B1 ;  /* 0x0000000000017941 */ /* 0x000fea0003800000 */
.L_x_261:
        /* <DEDUP_REMOVED lines=12> */
.L_x_264:
[----:B------:R-:W-:Y:S05]  /*aff0*/  BSYNC B1 ;  /* 0x0000000000017941 */ /* 0x000fea0003800000 */
.L_x_263:
        /* <DEDUP_REMOVED lines=12> */
.L_x_266:
[----:B------:R-:W-:Y:S05]  /*b0c0*/  BSYNC B1 ;  /* 0x0000000000017941 */ /* 0x000fea0003800000 */
.L_x_265:
        /* <DEDUP_REMOVED lines=12> */
.L_x_268:
[----:B------:R-:W-:Y:S05]  /*b190*/  BSYNC B1 ;  /* 0x0000000000017941 */ /* 0x000fea0003800000 */
.L_x_267:
        /* <DEDUP_REMOVED lines=12> */
.L_x_270:
[----:B------:R-:W-:Y:S05]  /*b260*/  BSYNC B1 ;  /* 0x0000000000017941 */ /* 0x000fea0003800000 */
.L_x_269:
        /* <DEDUP_REMOVED lines=12> */
.L_x_272:
[----:B------:R-:W-:Y:S05]  /*b330*/  BSYNC B1 ;  /* 0x0000000000017941 */ /* 0x000fea0003800000 */
.L_x_271:
        /* <DEDUP_REMOVED lines=12> */
.L_x_274:
[----:B------:R-:W-:Y:S05]  /*b400*/  BSYNC B1 ;  /* 0x0000000000017941 */ /* 0x000fea0003800000 */
.L_x_273:
        /* <DEDUP_REMOVED lines=12> */
.L_x_276:
[----:B------:R-:W-:Y:S05]  /*b4d0*/  BSYNC B1 ;  /* 0x0000000000017941 */ /* 0x000fea0003800000 */
.L_x_275:
        /* <DEDUP_REMOVED lines=12> */
.L_x_278:
[----:B------:R-:W-:Y:S05]  /*b5a0*/  BSYNC B1 ;  /* 0x0000000000017941 */ /* 0x000fea0003800000 */
.L_x_277:
        /* <DEDUP_REMOVED lines=12> */
.L_x_280:
[----:B------:R-:W-:Y:S05]  /*b670*/  BSYNC B1 ;  /* 0x0000000000017941 */ /* 0x000fea0003800000 */
.L_x_279:
        /* <DEDUP_REMOVED lines=12> */
.L_x_282:
[----:B------:R-:W-:Y:S05]  /*b740*/  BSYNC B1 ;  /* 0x0000000000017941 */ /* 0x000fea0003800000 */
.L_x_281:
        /* <DEDUP_REMOVED lines=12> */
.L_x_284:
[----:B------:R-:W-:Y:S05]  /*b810*/  BSYNC B1 ;  /* 0x0000000000017941 */ /* 0x000fea0003800000 */
.L_x_283:
        /* <DEDUP_REMOVED lines=12> */
.L_x_286:
[----:B------:R-:W-:Y:S05]  /*b8e0*/  BSYNC B1 ;  /* 0x0000000000017941 */ /* 0x000fea0003800000 */
.L_x_285:
        /* <DEDUP_REMOVED lines=12> */
.L_x_288:
[----:B------:R-:W-:Y:S05]  /*b9b0*/  BSYNC B1 ;  /* 0x0000000000017941 */ /* 0x000fea0003800000 */
.L_x_287:
        /* <DEDUP_REMOVED lines=12> */
.L_x_290:
[----:B------:R-:W-:Y:S05]  /*ba80*/  BSYNC B1 ;  /* 0x0000000000017941 */ /* 0x000fea0003800000 */
.L_x_289:
        /* <DEDUP_REMOVED lines=12> */
.L_x_292:
[----:B------:R-:W-:Y:S05]  /*bb50*/  BSYNC B1 ;  /* 0x0000000000017941 */ /* 0x000fea0003800000 */
.L_x_291:
        /* <DEDUP_REMOVED lines=12> */
.L_x_294:
[----:B------:R-:W-:Y:S05]  /*bc20*/  BSYNC B1 ;  /* 0x0000000000017941 */ /* 0x000fea0003800000 */
.L_x_293:
[----:B-----5:R-:W-:Y:S01]  /*bc30*/  LOP3.LUT R3, R3, 0xff, RZ, 0xc0, !PT ;  /* 0x000000ff03037812 */ /* 0x020fe200078ec0ff */
[----:B------:R-:W-:Y:S01]  /*bc40*/  BSSY B1, `(.L_x_295) ;  /* 0x000000b000017945 */ /* 0x000fe20003800000 */
[----:B------:R-:W-:Y:S02]  /*bc50*/  ISETP.LT.OR P1, PT, R0, 0x7a, !P1 ;  /* 0x0000007a0000780c */ /* 0x000fe40004f21670 */
[----:B------:R-:W-:Y:S02]  /*bc60*/  F2FP.F16.E5M2.UNPACK_B R3, R3 ;  /* 0x00000003ff03723e */ /* 0x000fe400020004ff */
[----:B------:R-:W-:-:S03]  /*bc70*/  PRMT R0, RZ, 0x7610, R0 ;  /* 0x00007610ff007816 */ /* 0x000fc60000000000 */
[----:B------:R-:W-:-:S05]  /*bc80*/  HADD2.F32 R3, -RZ, R3.H0_H0 ;  /* 0x20000003ff037230 */ /* 0x000fca0000004100 */
[----:B------:R-:W-:-:S04]  /*bc90*/  FMUL R3, R3, R154 ;  /* 0x0000009a03037220 */ /* 0x000fc80000400000 */
[----:B------:R-:W-:-:S05]  /*bca0*/  FFMA R3, R86, R153, R3 ;  /* 0x0000009956037223 */ /* 0x000fca0000000003 */
[----:B------:R-:W-:-:S05]  /*bcb0*/  F2FP.SATFINITE.E5M2.F32.PACK_AB_MERGE_C R3, RZ, R3, RZ ;  /* 0x00000003ff03723e */ /* 0x000fca00048060ff */
[----:B------:R0:W-:Y:S01]  /*bcc0*/  @!P2 STG.E.U8 desc[UR36][R4.64+0x78], R3 ;  /* 0x000078030400a986 */ /* 0x0001e2000c101124 */
[----:B------:R-:W-:Y:S05]  /*bcd0*/  @P1 BRA `(.L_x_296) ;  /* 0x0000000000041947 */ /* 0x000fea0003800000 */
[----:B------:R0:W5:Y:S02]  /*bce0*/  LDG.E.U8 R0, desc[UR36][R14.64+0x79] ;  /* 0x000079240e007981 */ /* 0x000164000c1e1100 */
.L_x_296:
[----:B------:R-:W-:Y:S05]  /*bcf0*/  BSYNC B1 ;  /* 0x0000000000017941 */ /* 0x000fea0003800000 */
.L_x_295:
[----:B------:R-:W-:Y:S05]  /*bd00*/  @P1 BRA `(.L_x_297) ;  /* 0x0000002000301947 */ /* 0x000fea0003800000 */
[----:B-----5:R-:W-:-:S04]  /*bd10*/  LOP3.LUT R0, R0, 0xff, RZ, 0xc0, !PT ;  /* 0x000000ff00007812 */ /* 0x020fc800078ec0ff */
[----:B------:R-:W-:-:S05]  /*bd20*/  F2FP.F16.E5M2.UNPACK_B R0, R0 ;  /* 0x00000000ff00723e */ /* 0x000fca00020004ff */
[----:B0-----:R-:W-:-:S05]  /*bd30*/  HADD2.F32 R3, -RZ, R0.H0_H0 ;  /* 0x20000000ff037230 */ /* 0x001fca0000004100 */
[----:B------:R-:W-:-:S04]  /*bd40*/  FMUL R0, R3, R154 ;  /* 0x0000009a03007220 */ /* 0x000fc80000400000 */
[----:B------:R-:W-:-:S05]  /*bd50*/  FFMA R0, R87, R153, R0 ;  /* 0x0000009957007223 */ /* 0x000fca0000000000 */
[----:B------:R-:W-:-:S05]  /*bd60*/  F2FP.SATFINITE.E5M2.F32.PACK_AB_MERGE_C R3, RZ, R0, RZ ;  /* 0x00000000ff03723e */ /* 0x000fca00048060ff */
[----:B------:R0:W-:Y:S01]  /*bd70*/  STG.E.U8 desc[UR36][R4.64+0x79], R3 ;  /* 0x0000790304007986 */ /* 0x0001e2000c101124 */
[----:B------:R-:W-:Y:S05]  /*bd80*/  BRA `(.L_x_297) ;  /* 0x0000002000107947 */ /* 0x000fea0003800000 */
.L_x_40:
[C---:B------:R-:W-:Y:S01]  /*bd90*/  ISETP.GE.AND P2, PT, R3.reuse, 0x1, PT ;  /* 0x000000010300780c */ /* 0x040fe20003f46270 */
[-C--:B------:R-:W-:Y:S01]  /*bda0*/  FMUL R88, R88, R153.reuse ;  /* 0x0000009958587220 */ /* 0x080fe20000400000 */
[----:B------:R-:W-:Y:S01]  /*bdb0*/  ISETP.GE.AND P1, PT, R3, 0x9, PT ;  /* 0x000000090300780c */ /* 0x000fe20003f26270 */
[-C--:B------:R-:W-:Y:S01]  /*bdc0*/  FMUL R89, R89, R153.reuse ;  /* 0x0000009959597220 */ /* 0x080fe20000400000 */
[----:B------:R-:W-:Y:S01]  /*bdd0*/  ISETP.LT.OR P0, PT, R0, 0x1, !P2 ;  /* 0x000000010000780c */ /* 0x000fe20005701670 */
[-C--:B------:R-:W-:Y:S01]  /*bde0*/  FMUL R90, R90, R153.reuse ;  /* 0x000000995a5a7220 */ /* 0x080fe20000400000 */
[----:B------:R-:W-:Y:S01]  /*bdf0*/  F2FP.SATFINITE.E5M2.F32.PACK_AB_MERGE_C R13, RZ, R88, RZ ;  /* 0x00000058ff0d723e */ /* 0x000fe200048060ff */
[-C--:B------:R-:W-:Y:S01]  /*be00*/  FMUL R91, R91, R153.reuse ;  /* 0x000000995b5b7220 */ /* 0x080fe20000400000 */
[----:B------:R-:W-:Y:S01]  /*be10*/  ISETP.LT.OR P3, PT, R0, 0x2, !P2 ;  /* 0x000000020000780c */ /* 0x000fe20005761670 */
[-C--:B------:R-:W-:Y:S01]  /*be20*/  FMUL R92, R92, R153.reuse ;  /* 0x000000995c5c7220 */ /* 0x080fe20000400000 */
[C---:B------:R-:W-:Y:S01]  /*be30*/  ISETP.LT.OR P4, PT, R0.reuse, 0x1, !P1 ;  /* 0x000000010000780c */ /* 0x040fe20004f81670 */
[-C--:B------:R-:W-:Y:S01]  /*be40*/  FMUL R93, R93, R153.reuse ;  /* 0x000000995d5d7220 */ /* 0x080fe20000400000 */
[----:B------:R-:W-:Y:S01]  /*be50*/  ISETP.LT.OR P5, PT, R0, 0x2, !P1 ;  /* 0x000000020000780c */ /* 0x000fe20004fa1670 */
[----:B------:R-:W-:Y:S01]  /*be60*/  FMUL R94, R94, R153 ;  /* 0x000000995e5e7220 */ /* 0x000fe20000400000 */
[----:B------:R-:W-:Y:S01]  /*be70*/  F2FP.SATFINITE.E5M2.F32.PACK_AB_MERGE_C R89, RZ, R89, RZ ;  /* 0x00000059ff59723e */ /* 0x000fe200048060ff */
[-C--:B------:R-:W-:Y:S01]  /*be80*/  FMUL R95, R95, R153.reuse ;  /* 0x000000995f5f7220 */ /* 0x080fe20000400000 */
[----:B------:R-:W-:Y:S01]  /*be90*/  F2FP.SATFINITE.E5M2.F32.PACK_AB_MERGE_C R15, RZ, R90, RZ ;  /* 0x0000005aff0f723e */ /* 0x000fe200048060ff */
[----:B------:R0:W-:Y:S01]  /*bea0*/  @!P0 STG.E.U8 desc[UR36][R10.64], R13 ;  /* 0x0000000d0a008986 */ /* 0x0001e2000c101124 */
[----:B------:R-:W-:Y:S01]  /*beb0*/  ISETP.LT.OR P0, PT, R0, 0x9, !P2 ;  /* 0x000000090000780c */ /* 0x000fe20005701670 */
[----:B------:R-:W-:Y:S01]  /*bec0*/  FMUL R96, R96, R153 ;  /* 0x0000009960607220 */ /* 0x000fe20000400000 */
[----:B------:R-:W-:Y:S01]  /*bed0*/  F2FP.SATFINITE.E5M2.F32.PACK_AB_MERGE_C R91, RZ, R91, RZ ;  /* 0x0000005bff5b723e */ /* 0x000fe200048060ff */
[----:B------:R-:W-:Y:S01]  /*bee0*/  @!P3 STG.E.U8 desc[UR36][R10.64+0x1], R89 ;  /* 0x000001590a00b986 */ /* 0x000fe2000c101124 */
[----:B------:R-:W-:Y:S01]  /*bef0*/  F2FP.SATFINITE.E5M2.F32.PACK_AB_MERGE_C R19, RZ, R92, RZ ;  /* 0x0000005cff13723e */ /* 0x000fe200048060ff */
[-C--:B------:R-:W-:Y:S01]  /*bf00*/  FMUL R97, R97, R153.reuse ;  /* 0x0000009961617220 */ /* 0x080fe20000400000 */
[C---:B------:R-:W-:Y:S01]  /*bf10*/  ISETP.LT.OR P3, PT, R0.reuse, 0xa, !P2 ;  /* 0x0000000a0000780c */ /* 0x040fe20005761670 */
[----:B------:R1:W-:Y:S01]  /*bf20*/  @!P4 STG.E.U8 desc[UR36][R8.64], R15 ;  /* 0x0000000f0800c986 */ /* 0x0003e2000c101124 */
[----:B------:R-:W-:Y:S01]  /*bf30*/  ISETP.LT.OR P4, PT, R0, 0x9, !P1 ;  /* 0x000000090000780c */ /* 0x000fe20004f81670 */
[----:B------:R-:W-:Y:S01]  /*bf40*/  FMUL R98, R98, R153 ;  /* 0x0000009962627220 */ /* 0x000fe20000400000 */
[----:B------:R-:W-:Y:S01]  /*bf50*/  F2FP.SATFINITE.E5M2.F32.PACK_AB_MERGE_C R93, RZ, R93, RZ ;  /* 0x0000005dff5d723e */ /* 0x000fe200048060ff */
[----:B------:R-:W-:Y:S01]  /*bf60*/  @!P5 STG.E.U8 desc[UR36][R8.64+0x1], R91 ;  /* 0x0000015b0800d986 */ /* 0x000fe2000c101124 */
[C---:B------:R-:W-:Y:S01]  /*bf70*/  ISETP.LT.OR P5, PT, R0.reuse, 0xa, !P1 ;  /* 0x0000000a0000780c */ /* 0x040fe20004fa1670 */
[-C--:B------:R-:W-:Y:S01]  /*bf80*/  FMUL R99, R99, R153.reuse ;  /* 0x0000009963637220 */ /* 0x080fe20000400000 */
[----:B0-----:R-:W-:Y:S01]  /*bf90*/  F2FP.SATFINITE.E5M2.F32.PACK_AB_MERGE_C R13, RZ, R94, RZ ;  /* 0x0000005eff0d723e */ /* 0x001fe200048060ff */
[----:B------:R0:W-:Y:S01]  /*bfa0*/  @!P0 STG.E.U8 desc[UR36][R10.64+0x8], R19 ;  /* 0x000008130a008986 */ /* 0x0001e2000c101124 */
[----:B------:R-:W-:Y:S01]  /*bfb0*/  ISETP.LT.OR P0, PT, R0, 0x11, !P2 ;  /* 0x000000110000780c */ /* 0x000fe20005701670 */
[----:B------:R-:W-:Y:S01]  /*bfc0*/  FMUL R100, R100, R153 ;  /* 0x0000009964647220 */ /* 0x000fe20000400000 */
[----:B------:R-:W-:Y:S01]  /*bfd0*/  F2FP.SATFINITE.E5M2.F32.PACK_AB_MERGE_C R95, RZ, R95, RZ ;  /* 0x0000005fff5f723e */ /* 0x000fe200048060ff */
[----:B------:R-:W-:Y:S01]  /*bfe0*/  @!P3 STG.E.U8 desc[UR36][R10.64+0x9], R93 ;  /* 0x0000095d0a00b986 */ /* 0x000fe2000c101124 */
[----:B-1----:R-:W-:Y:S01]  /*bff0*/  F2FP.SATFINITE.E5M2.F32.PACK_AB_MERGE_C R15, RZ, R96, RZ ;  /* 0x00000060ff0f723e */ /* 0x002fe200048060ff */
        /* <DEDUP_REMOVED lines=8> */
[----:B------:R-:W-:Y:S01]  /*c080*/  FMUL R103, R103, R153 ;  /* 0x0000009967677220 */ /* 0x000fe20000400000 */
[----:B------:R-:W-:Y:S01]  /*c090*/  F2FP.SATFINITE.E5M2.F32.PACK_AB_MERGE_C R99, RZ, R99, RZ ;  /* 0x00000063ff63723e */ /* 0x000fe200048060ff */
[----:B------:R2:W-:Y:S01]  /*c0a0*/  @!P0 STG.E.U8 desc[UR36][R10.64+0x10], R15 ;  /* 0x0000100f0a008986 */ /* 0x0005e2000c101124 */
[----:B------:R-:W-:Y:S01]  /*c0b0*/  ISETP.LT.OR P0, PT, R0, 0x19, !P2 ;  /* 0x000000190000780c */ /* 0x000fe20005701670 */
[-C--:B------:R-:W-:Y:S01]  /*c0c0*/  FMUL R104, R104, R153.reuse ;  /* 0x0000009968687220 */ /* 0x080fe20000400000 */
[----:B0-----:R-:W-:Y:S01]  /*c0d0*/  F2FP.SATFINITE.E5M2.F32.PACK_AB_MERGE_C R19, RZ, R100, RZ ;  /* 0x00000064ff13723e */ /* 0x001fe200048060ff */
[----:B------:R-:W-:Y:S01]  /*c0e0*/  @!P3 STG.E.U8 desc[UR36][R10.64+0x11], R97 ;  /* 0x000011610a00b986 */ /* 0x000fe2000c101124 */
[----:B-1----:R-:W-:Y:S01]  /*c0f0*/  F2FP.SATFINITE.E5M2.F32.PACK_AB_MERGE_C R13, RZ, R98, RZ ;  /* 0x00000062ff0d723e */ /* 0x002fe200048060ff */
[-C--:B------:R-:W-:Y:S01]  /*c100*/  FMUL R105, R105, R153.reuse ;  /* 0x0000009969697220 */ /* 0x080fe20000400000 */
[----:B------:R-:W-:Y:S01]  /*c110*/  ISETP.LT.OR P3, PT, R0, 0x1a, !P2 ;  /* 0x0000001a0000780c */ /* 0x000fe20005761670 */
[----:B------:R-:W-:Y:S01]  /*c120*/  FMUL R106, R106, R153 ;  /* 0x000000996a6a7220 */ /* 0x000fe20000400000 */
[----:B------:R-:W-:Y:S01]  /*c130*/  F2FP.SATFINITE.E5M2.F32.PACK_AB_MERGE_C R101, RZ, R101, RZ ;  /* 0x00000065ff65723e */ /* 0x000fe200048060ff */
[----:B------:R0:W-:Y:S01]  /*c140*/  @!P4 STG.E.U8 desc[UR36][R8.64+0x10], R13 ;  /* 0x0000100d0800c986 */ /* 0x0001e2000c101124 */
[C---:B------:R-:W-:Y:S01]  /*c150*/  ISETP.LT.OR P4, PT, R0.reuse, 0x19, !P1 ;  /* 0x000000190000780c */ /* 0x040fe20004f81670 */
[----:B------:R-:W-:Y:S01]  /*c160*/  FMUL R107, R107, R153 ;  /* 0x000000996b6b7220 */ /* 0x000fe20000400000 */
[----:B------:R-:W-:Y:S01]  /*c170*/  F2FP.SATFINITE.E5M2.F32.PACK_AB_MERGE_C R103, RZ, R103, RZ ;  /* 0x00000067ff67723e */ /* 0x000fe200048060ff */
[----:B------:R-:W-:Y:S01]  /*c180*/  @!P5 STG.E.U8 desc[UR36][R8.64+0x11], R99 ;  /* 0x000011630800d986 */ /* 0x000fe2000c101124 */
[----:B------:R-:W-:Y:S01]  /*c190*/  ISETP.LT.OR P5, PT, R0, 0x1a, !P1 ;  /* 0x0000001a0000780c */ /* 0x000fe20004fa1670 */
[-C--:B------:R-:W-:Y:S01]  /*c1a0*/  FMUL R108, R108, R153.reuse ;  /* 0x000000996c6c7220 */ /* 0x080fe20000400000 */
[----:B--2---:R-:W-:Y:S01]  /*c1b0*/  F2FP.SATFINITE.E5M2.F32.PACK_AB_MERGE_C R15, RZ, R104, RZ ;  /* 0x00000068ff0f723e */ /* 0x004fe200048060ff */
[----:B------:R1:W-:Y:S01]  /*c1c0*/  @!P0 STG.E.U8 desc[UR36][R10.64+0x18], R19 ;  /* 0x000018130a008986 */ /* 0x0003e2000c101124 */
[----:B------:R-:W-:Y:S01]  /*c1d0*/  ISETP.LT.OR P0, PT, R0, 0x21, !P2 ;  /* 0x000000210000780c */ /* 0x000fe20005701670 */
[----:B------:R-:W-:Y:S01]  /*c1e0*/  FMUL R109, R109, R153 ;  /* 0x000000996d6d7220 */ /* 0x000fe20000400000 */
[----:B------:R-:W-:Y:S01]  /*c1f0*/  F2FP.SATFINITE.E5M2.F32.PACK_AB_MERGE_C R105, RZ, R105, RZ ;  /* 0x00000069ff69723e */ /* 0x000fe200048060ff */
[----:B------:R-:W-:Y:S01]  /*c200*/  @!P3 STG.E.U8 desc[UR36][R10.64+0x19], R101 ;  /* 0x000019650a00b986 */ /* 0x000fe2000c101124 */
[----:B0-----:R-:W-:Y:S01]  /*c210*/  F2FP.SATFINITE.E5M2.F32.PACK_AB_MERGE_C R13, RZ, R102, RZ ;  /* 0x00000066ff0d723e */ /* 0x001fe200048060ff */
[-C--:B------:R-:W-:Y:S01]  /*c220*/  FMUL R110, R110, R153.reuse ;  /* 0x000000996e6e7220 */ /* 0x080fe20000400000 */
[C---:B------:R-:W-:Y:S01]  /*c230*/  ISETP.LT.OR P3, PT, R0.reuse, 0x22, !P2 ;  /* 0x000000220000780c */ /* 0x040fe20005761670 */
[----:B------:R-:W-:Y:S01]  /*c240*/  FMUL R111, R111, R153 ;  /* 0x000000996f6f7220 */ /* 0x000fe20000400000 */
[----:B------:R-:W-:Y:S01]  /*c250*/  F2FP.SATFINITE.E5M2.F32.PACK_AB_MERGE_C R107, RZ, R107, RZ ;  /* 0x0000006bff6b723e */ /* 0x000fe200048060ff */
[----:B------:R0:W-:Y:S01]  /*c260*/  @!P4 STG.E.U8 desc[UR36][R8.64+0x18], R13 ;  /* 0x0000180d0800c986 */ /* 0x0001e2000c101124 */
[----:B------:R-:W-:Y:S01]  /*c270*/  ISETP.LT.OR P4, PT, R0, 0x21, !P1 ;  /* 0x000000210000780c */ /* 0x000fe20004f81670 */
[-C--:B------:R-:W-:Y:S01]  /*c280*/  FMUL R112, R112, R153.reuse ;  /* 0x0000009970707220 */ /* 0x080fe20000400000 */
[----:B-1----:R-:W-:Y:S01]  /*c290*/  F2FP.SATFINITE.E5M2.F32.PACK_AB_MERGE_C R19, RZ, R108, RZ ;  /* 0x0000006cff13723e */ /* 0x002fe200048060ff */
[----:B------:R-:W-:Y:S01]  /*c2a0*/  @!P5 STG.E.U8 desc[UR36][R8.64+0x19], R103 ;  /* 0x000019670800d986 */ /* 0x000fe2000c101124 */
[C---:B------:R-:W-:Y:S01]  /*c2b0*/  ISETP.LT.OR P5, PT, R0.reuse, 0x22, !P1 ;  /* 0x000000220000780c */ /* 0x040fe20004fa1670 */
[----:B------:R-:W-:Y:S01]  /*c2c0*/  FMUL R113, R113, R153 ;  /* 0x0000009971717220 */ /* 0x000fe20000400000 */
[----:B------:R-:W-:Y:S01]  /*c2d0*/  F2FP.SATFINITE.E5M2.F32.PACK_AB_MERGE_C R109, RZ, R109, RZ ;  /* 0x0000006dff6d723e */ /* 0x000fe200048060ff */
[----:B------:R1:W-:Y:S01]  /*c2e0*/  @!P0 STG.E.U8 desc[UR36][R10.64+0x20], R15 ;  /* 0x0000200f0a008986 */ /* 0x0003e2000c101124 */
[----:B------:R-:W-:Y:S01]  /*c2f0*/  ISETP.LT.OR P0, PT, R0, 0x29, !P2 ;  /* 0x000000290000780c */ /* 0x000fe20005701670 */
[----:B------:R-:W-:Y:S01]  /*c300*/  FMUL R114, R114, R153 ;  /* 0x0000009972727220 */ /* 0x000fe20000400000 */
[----:B------:R-:W-:Y:S01]  /*c310*/  F2FP.SATFINITE.E5M2.F32.PACK_AB_MERGE_C R111, RZ, R111, RZ ;  /* 0x0000006fff6f723e */ /* 0x000fe200048060ff */
[----:B------:R-:W-:Y:S01]  /*c320*/  @!P3 STG.E.U8 desc[UR36][R10.64+0x21], R105 ;  /* 0x000021690a00b986 */ /* 0x000fe2000c101124 */
[----:B0-----:R-:W-:Y:S01]  /*c330*/  F2FP.SATFINITE.E5M2.F32.PACK_AB_MERGE_C R13, RZ, R106, RZ ;  /* 0x0000006aff0d723e */ /* 0x001fe200048060ff */
[-C--:B------:R-:W-:Y:S01]  /*c340*/  FMUL R115, R115, R153.reuse ;  /* 0x0000009973737220 */ /* 0x080fe20000400000 */
[----:B------:R-:W-:Y:S01]  /*c350*/  ISETP.LT.OR P3, PT, R0, 0x2a, !P2 ;  /* 0x0000002a0000780c */ /* 0x000fe20005761670 */
[----:B------:R-:W-:Y:S01]  /*c360*/  FMUL R116, R116, R153 ;  /* 0x0000009974747220 */ /* 0x000fe20000400000 */
[----:B------:R-:W-:Y:S01]  /*c370*/  F2FP.SATFINITE.E5M2.F32.PACK_AB_MERGE_C R113, RZ, R113, RZ ;  /* 0x00000071ff71723e */ /* 0x000fe200048060ff */
[----:B------:R0:W-:Y:S01]  /*c380*/  @!P4 STG.E.U8 desc[UR36][R8.64+0x20], R13 ;  /* 0x0000200d0800c986 */ /* 0x0001e2000c101124 */
[C---:B------:R-:W-:Y:S01]  /*c390*/  ISETP.LT.OR P4, PT, R0.reuse, 0x29, !P1 ;  /* 0x000000290000780c */ /* 0x040fe20004f81670 */
[-C--:B------:R-:W-:Y:S01]  /*c3a0*/  FMUL R117, R117, R153.reuse ;  /* 0x0000009975757220 */ /* 0x080fe20000400000 */
[----:B-1----:R-:W-:Y:S01]  /*c3b0*/  F2FP.SATFINITE.E5M2.F32.PACK_AB_MERGE_C R15, RZ, R112, RZ ;  /* 0x00000070ff0f723e */ /* 0x002fe200048060ff */
[----:B------:R-:W-:Y:S01]  /*c3c0*/  @!P5 STG.E.U8 desc[UR36][R8.64+0x21], R107 ;  /* 0x0000216b0800d986 */ /* 0x000fe2000c101124 */
[----:B------:R-:W-:Y:S01]  /*c3d0*/  ISETP.LT.OR P5, PT, R0, 0x2a, !P1 ;  /* 0x0000002a0000780c */ /* 0x000fe20004fa1670 */
[----:B------:R-:W-:Y:S01]  /*c3e0*/  FMUL R118, R118, R153 ;  /* 0x0000009976767220 */ /* 0x000fe20000400000 */
[----:B------:R-:W-:Y:S01]  /*c3f0*/  F2FP.SATFINITE.E5M2.F32.PACK_AB_MERGE_C R115, RZ, R115, RZ ;  /* 0x00000073ff73723e */ /* 0x000fe200048060ff */
[----:B------:R1:W-:Y:S01]  /*c400*/  @!P0 STG.E.U8 desc[UR36][R10.64+0x28], R19 ;  /* 0x000028130a008986 */ /* 0x0003e2000c101124 */
[----:B------:R-:W-:Y:S01]  /*c410*/  ISETP.LT.OR P0, PT, R0, 0x31, !P2 ;  /* 0x000000310000780c */ /* 0x000fe20005701670 */
[-C--:B------:R-:W-:Y:S01]  /*c420*/  FMUL R119, R119, R153.reuse ;  /* 0x0000009977777220 */ /* 0x080fe20000400000 */
[-C--:B------:R-:W-:Y:S01]  /*c430*/  FMUL R120, R120, R153.reuse ;  /* 0x0000009978787220 */ /* 0x080fe20000400000 */
[----:B0-----:R-:W-:Y:S01]  /*c440*/  F2FP.SATFINITE.E5M2.F32.PACK_AB_MERGE_C R13, RZ, R110, RZ ;  /* 0x0000006eff0d723e */ /* 0x001fe200048060ff */
[----:B------:R-:W-:Y:S01]  /*c450*/  @!P3 STG.E.U8 desc[UR36][R10.64+0x29], R109 ;  /* 0x0000296d0a00b986 */ /* 0x000fe2000c101124 */
        /* <DEDUP_REMOVED lines=37> */
[-C--:B------:R-:W-:Y:S01]  /*c6b0*/  FMUL R131, R131, R153.reuse ;  /* 0x0000009983837220 */ /* 0x080fe20000400000 */
[-C--:B------:R-:W-:Y:S01]  /*c6c0*/  FMUL R132, R132, R153.reuse ;  /* 0x0000009984847220 */ /* 0x080fe20000400000 */
        /* <DEDUP_REMOVED lines=114> */
[-C--:B------:R-:W-:Y:S01]  /*cdf0*/  FMUL R37, R37, R153.reuse ;  /* 0x0000009925257220 */ /* 0x080fe20000400000 */
[C---:B------:R-:W-:Y:S01]  /*ce00*/  ISETP.LT.OR P2, PT, R0.reuse, 0x7a, !P2 ;  /* 0x0000007a0000780c */ /* 0x040fe20005741670 */
[----:B------:R1:W-:Y:S01]  /*ce10*/  @!P0 STG.E.U8 desc[UR36][R10.64+0x70], R15 ;  /* 0x0000700f0a008986 */ /* 0x0003e2000c101124 */
[----:B------:R-:W-:Y:S01]  /*ce20*/  ISETP.LT.OR P0, PT, R0, 0x72, !P1 ;  /* 0x000000720000780c */ /* 0x000fe20004f01670 */
[----:B------:R-:W-:Y:S01]  /*ce30*/  FMUL R38, R38, R153 ;  /* 0x0000009926267220 */ /* 0x000fe20000400000 */
[----:B------:R-:W-:Y:S01]  /*ce40*/  F2FP.SATFINITE.E5M2.F32.PACK_AB_MERGE_C R35, RZ, R35, RZ ;  /* 0x00000023ff23723e */ /* 0x000fe200048060ff */
[----:B------:R-:W-:Y:S01]  /*ce50*/  @!P4 STG.E.U8 desc[UR36][R10.64+0x71], R145 ;  /* 0x000071910a00c986 */ /* 0x000fe2000c101124 */
[----:B0-----:R-:W-:Y:S01]  /*ce60*/  F2FP.SATFINITE.E5M2.F32.PACK_AB_MERGE_C R13, RZ, R146, RZ ;  /* 0x00000092ff0d723e */ /* 0x001fe200048060ff */
[----:B------:R-:W-:Y:S01]  /*ce70*/  FMUL R39, R39, R153 ;  /* 0x0000009927277220 */ /* 0x000fe20000400000 */
[----:B------:R-:W-:Y:S01]  /*ce80*/  F2FP.SATFINITE.E5M2.F32.PACK_AB_MERGE_C R37, RZ, R37, RZ ;  /* 0x00000025ff25723e */ /* 0x000fe200048060ff */
[-C--:B------:R-:W-:Y:S01]  /*ce90*/  FMUL R40, R40, R153.reuse ;  /* 0x0000009928287220 */ /* 0x080fe20000400000 */
[----:B------:R-:W-:Y:S01]  /*cea0*/  FMUL R41, R41, R153 ;  /* 0x0000009929297220 */ /* 0x000fe20000400000 */
[----:B------:R0:W-:Y:S01]  /*ceb0*/  @!P5 STG.E.U8 desc[UR36][R8.64+0x70], R13 ;  /* 0x0000700d0800d986 */ /* 0x0001e2000c101124 */
[----:B------:R-:W-:Y:S01]  /*cec0*/  F2FP.SATFINITE.E5M2.F32.PACK_AB_MERGE_C R39, RZ, R39, RZ ;  /* 0x00000027ff27723e */ /* 0x000fe200048060ff */
[-C--:B------:R-:W-:Y:S01]  /*ced0*/  FMUL R42, R42, R153.reuse ;  /* 0x000000992a2a7220 */ /* 0x080fe20000400000 */
[----:B-1----:R-:W-:Y:S01]  /*cee0*/  F2FP.SATFINITE.E5M2.F32.PACK_AB_MERGE_C R15, RZ, R24, RZ ;  /* 0x00000018ff0f723e */ /* 0x002fe200048060ff */
[----:B------:R-:W-:Y:S01]  /*cef0*/  @!P0 STG.E.U8 desc[UR36][R8.64+0x71], R147 ;  /* 0x0000719308008986 */ /* 0x000fe2000c101124 */
[----:B------:R-:W-:Y:S01]  /*cf00*/  ISETP.GE.AND P0, PT, R3, 0x81, PT ;  /* 0x000000810300780c */ /* 0x000fe20003f06270 */
[----:B------:R-:W-:Y:S01]  /*cf10*/  FMUL R43, R43, R153 ;  /* 0x000000992b2b7220 */ /* 0x000fe20000400000 */
[----:B------:R-:W-:Y:S01]  /*cf20*/  F2FP.SATFINITE.E5M2.F32.PACK_AB_MERGE_C R41, RZ, R41, RZ ;  /* 0x00000029ff29723e */ /* 0x000fe200048060ff */
[----:B------:R-:W-:Y:S01]  /*cf30*/  @!P3 STG.E.U8 desc[UR36][R10.64+0x78], R19 ;  /* 0x000078130a00b986 */ /* 0x000fe2000c101124 */
[----:B------:R-:W-:Y:S01]  /*cf40*/  ISETP.LT.OR P3, PT, R0, 0x79, !P1 ;  /* 0x000000790000780c */ /* 0x000fe20004f61670 */
[-C--:B------:R-:W-:Y:S01]  /*cf50*/  FMUL R44, R44, R153.reuse ;  /* 0x000000992c2c7220 */ /* 0x080fe20000400000 */
[C---:B------:R-:W-:Y:S01]  /*cf60*/  ISETP.LT.OR P1, PT, R0.reuse, 0x7a, !P1 ;  /* 0x0000007a0000780c */ /* 0x040fe20004f21670 */
[----:B------:R-:W-:Y:S01]  /*cf70*/  @!P2 STG.E.U8 desc[UR36][R10.64+0x79], R149 ;  /* 0x000079950a00a986 */ /* 0x000fe2000c101124 */
[C---:B------:R-:W-:Y:S01]  /*cf80*/  ISETP.LT.OR P4, PT, R0.reuse, 0x1, !P0 ;  /* 0x000000010000780c */ /* 0x040fe20004781670 */
[-C--:B------:R-:W-:Y:S01]  /*cf90*/  FMUL R45, R45, R153.reuse ;  /* 0x000000992d2d7220 */ /* 0x080fe20000400000 */
[----:B------:R-:W-:Y:S01]  /*cfa0*/  ISETP.LT.OR P5, PT, R0, 0x2, !P0 ;  /* 0x000000020000780c */ /* 0x000fe200047a1670 */
[-C--:B------:R-:W-:Y:S01]  /*cfb0*/  FMUL R46, R46, R153.reuse ;  /* 0x000000992e2e7220 */ /* 0x080fe20000400000 */
[----:B0-----:R-:W-:Y:S01]  /*cfc0*/  F2FP.SATFINITE.E5M2.F32.PACK_AB_MERGE_C R13, RZ, R150, RZ ;  /* 0x00000096ff0d723e */ /* 0x001fe200048060ff */
[-C--:B------:R-:W-:Y:S01]  /*cfd0*/  FMUL R47, R47, R153.reuse ;  /* 0x000000992f2f7220 */ /* 0x080fe20000400000 */
[----:B------:R-:W-:Y:S01]  /*cfe0*/  ISETP.GE.AND P2, PT, R3, 0x89, PT ;  /* 0x000000890300780c */ /* 0x000fe20003f46270 */
[-C--:B------:R-:W-:Y:S01]  /*cff0*/  FMUL R48, R48, R153.reuse ;  /* 0x0000009930307220 */ /* 0x080fe20000400000 */
[----:B------:R-:W-:Y:S01]  /*d000*/  F2FP.SATFINITE.E5M2.F32.PACK_AB_MERGE_C R3, RZ, R26, RZ ;  /* 0x0000001aff03723e */ /* 0x000fe200048060ff */
        /* <DEDUP_REMOVED lines=12> */
[----:B------:R-:W-:Y:S01]  /*d0d0*/  @!P5 STG.E.U8 desc[UR36][R6.64+0x1], R25 ;  /* 0x000001190600d986 */ /* 0x000fe2000c101124 */
[----:B------:R-:W-:Y:S01]  /*d0e0*/  ISETP.LT.OR P5, PT, R0, 0xa, !P0 ;  /* 0x0000000a0000780c */ /* 0x000fe200047a1670 */
[----:B------:R-:W-:Y:S01]  /*d0f0*/  FMUL R52, R52, R153 ;  /* 0x0000009934347220 */ /* 0x000fe20000400000 */
[----:B------:R-:W-:Y:S01]  /*d100*/  F2FP.SATFINITE.E5M2.F32.PACK_AB_MERGE_C R49, RZ, R49, RZ ;  /* 0x00000031ff31723e */ /* 0x000fe200048060ff */
[----:B------:R-:W-:Y:S01]  /*d110*/  @!P3 STG.E.U8 desc[UR36][R4.64+0x1], R27 ;  /* 0x0000011b0400b986 */ /* 0x000fe2000c101124 */
[----:B0-----:R-:W-:Y:S01]  /*d120*/  F2FP.SATFINITE.E5M2.F32.PACK_AB_MERGE_C R9, RZ, R28, RZ ;  /* 0x0000001cff09723e */ /* 0x001fe200048060ff */
[-C--:B------:R-:W-:Y:S01]  /*d130*/  FMUL R53, R53, R153.reuse ;  /* 0x0000009935357220 */ /* 0x080fe20000400000 */
[C---:B------:R-:W-:Y:S01]  /*d140*/  ISETP.LT.OR P3, PT, R0.reuse, 0xa, !P2 ;  /* 0x0000000a0000780c */ /* 0x040fe20005761670 */
[----:B------:R0:W-:Y:S01]  /*d150*/  @!P1 STG.E.U8 desc[UR36][R4.64], R3 ;  /* 0x0000000304009986 */ /* 0x0001e2000c101124 */
        /* <DEDUP_REMOVED lines=10> */
[-C--:B------:R-:W-:Y:S01]  /*d200*/  FMUL R57, R57, R153.reuse ;  /* 0x0000009939397220 */ /* 0x080fe20000400000 */
[----:B0-----:R-:W-:Y:S01]  /*d210*/  F2FP.SATFINITE.E5M2.F32.PACK_AB_MERGE_C R3, RZ, R30, RZ ;  /* 0x0000001eff03723e */ /* 0x001fe200048060ff */
[----:B------:R-:W-:Y:S01]  /*d220*/  @!P3 STG.E.U8 desc[UR36][R4.64+0x9], R31 ;  /* 0x0000091f0400b986 */ /* 0x000fe2000c101124 */
[----:B------:R-:W-:Y:S01]  /*d230*/  ISETP.LT.OR P3, PT, R0, 0x12, !P2 ;  /* 0x000000120000780c */ /* 0x000fe20005761670 */
[-C--:B------:R-:W-:Y:S01]  /*d240*/  FMUL R58, R58, R153.reuse ;  /* 0x000000993a3a7220 */ /* 0x080fe20000400000 */
[----:B-1----:R-:W-:Y:S01]  /*d250*/  F2FP.SATFINITE.E5M2.F32.PACK_AB_MERGE_C R9, RZ, R32, RZ ;  /* 0x00000020ff09723e */ /* 0x002fe200048060ff */
[----:B------:R0:W-:Y:S01]  /*d260*/  @!P1 STG.E.U8 desc[UR36][R4.64+0x8], R3 ;  /* 0x0000080304009986 */ /* 0x0001e2000c101124 */
        /* <DEDUP_REMOVED lines=15> */
[-C--:B------:R-:W-:Y:S01]  /*d360*/  FMUL R63, R63, R153.reuse ;  /* 0x000000993f3f7220 */ /* 0x080fe20000400000 */
[----:B-1----:R-:W-:Y:S01]  /*d370*/  F2FP.SATFINITE.E5M2.F32.PACK_AB_MERGE_C R9, RZ, R36, RZ ;  /* 0x00000024ff09723e */ /* 0x002fe200048060ff */
        /* <DEDUP_REMOVED lines=75> */
[----:B------:R-:W-:Y:S01]  /*d830*/  ISETP.LT.OR P4, PT, R0, 0x41, !P0 ;  /* 0x000000410000780c */ /* 0x000fe20004781670 */
[-C--:B------:R-:W-:Y:S01]  /*d840*/  FMUL R85, R85, R153.reuse ;  /* 0x0000009955557220 */ /* 0x080fe20000400000 */
[-C--:B------:R-:W-:Y:S01]  /*d850*/  FMUL R86, R86, R153.reuse ;  /* 0x0000009956567220 */ /* 0x080fe20000400000 */
[----:B------:R-:W-:Y:S01]  /*d860*/  @!P5 STG.E.U8 desc[UR36][R6.64+0x39], R53 ;  /* 0x000039350600d986 */ /* 0x000fe2000c101124 */
[----:B------:R-:W-:Y:S01]  /*d870*/  ISETP.LT.OR P5, PT, R0, 0x42, !P0 ;  /* 0x000000420000780c */ /* 0x000fe200047a1670 */
[----:B------:R-:W-:Y:S01]  /*d880*/  FMUL R87, R87, R153 ;  /* 0x0000009957577220 */ /* 0x000fe20000400000 */
[----:B------:R-:W-:Y:S01]  /*d890*/  F2FP.SATFINITE.E5M2.F32.PACK_AB_MERGE_C R83, RZ, R83, RZ ;  /* 0x00000053ff53723e */ /* 0x000fe200048060ff */
[----:B------:R-:W-:Y:S01]  /*d8a0*/  @!P3 STG.E.U8 desc[UR36][R4.64+0x39], R55 ;  /* 0x000039370400b986 */ /* 0x000fe2000c101124 */
[----:B0-----:R-:W-:-:S02]  /*d8b0*/  F2FP.SATFINITE.E5M2.F32.PACK_AB_MERGE_C R3, RZ, R54, RZ ;  /* 0x00000036ff03723e */ /* 0x001fc400048060ff */
[C---:B------:R-:W-:Y:S02]  /*d8c0*/  ISETP.LT.OR P3, PT, R0.reuse, 0x42, !P2 ;  /* 0x000000420000780c */ /* 0x040fe40005761670 */
[----:B-1----:R-:W-:Y:S01]  /*d8d0*/  F2FP.SATFINITE.E5M2.F32.PACK_AB_MERGE_C R9, RZ, R56, RZ ;  /* 0x00000038ff09723e */ /* 0x002fe200048060ff */
[----:B------:R0:W-:Y:S01]  /*d8e0*/  @!P1 STG.E.U8 desc[UR36][R4.64+0x38], R3 ;  /* 0x0000380304009986 */ /* 0x0001e2000c101124 */
[C---:B------:R-:W-:Y:S02]  /*d8f0*/  ISETP.LT.OR P1, PT, R0.reuse, 0x41, !P2 ;  /* 0x000000410000780c */ /* 0x040fe40005721670 */
[----:B------:R-:W-:Y:S01]  /*d900*/  F2FP.SATFINITE.E5M2.F32.PACK_AB_MERGE_C R85, RZ, R85, RZ ;  /* 0x00000055ff55723e */ /* 0x000fe200048060ff */
[----:B------:R1:W-:Y:S01]  /*d910*/  @!P4 STG.E.U8 desc[UR36][R6.64+0x40], R9 ;  /* 0x000040090600c986 */ /* 0x0003e2000c101124 */
[C---:B------:R-:W-:Y:S02]  /*d920*/  ISETP.LT.OR P4, PT, R0.reuse, 0x49, !P0 ;  /* 0x000000490000780c */ /* 0x040fe40004781670 */
[----:B------:R-:W-:Y:S01]  /*d930*/  F2FP.SATFINITE.E5M2.F32.PACK_AB_MERGE_C R11, RZ, R86, RZ ;  /* 0x00000056ff0b723e */ /* 0x000fe200048060ff */
[----:B------:R-:W-:Y:S01]  /*d940*/  @!P5 STG.E.U8 desc[UR36][R6.64+0x41], R57 ;  /* 0x000041390600d986 */ /* 0x000fe2000c101124 */
[----:B------:R-:W-:-:S02]  /*d950*/  ISETP.LT.OR P5, PT, R0, 0x4a, !P0 ;  /* 0x0000004a0000780c */ /* 0x000fc400047a1670 */
[----:B------:R-:W-:Y:S01]  /*d960*/  F2FP.SATFINITE.E5M2.F32.PACK_AB_MERGE_C R87, RZ, R87, RZ ;  /* 0x00000057ff57723e */ /* 0x000fe200048060ff */
[----:B------:R-:W-:Y:S01]  /*d970*/  @!P3 STG.E.U8 desc[UR36][R4.64+0x41], R59 ;  /* 0x0000413b0400b986 */ /* 0x000fe2000c101124 */
[----:B0-----:R-:W-:Y:S02]  /*d980*/  F2FP.SATFINITE.E5M2.F32.PACK_AB_MERGE_C R3, RZ, R58, RZ ;  /* 0x0000003aff03723e */ /* 0x001fe400048060ff */
[C---:B------:R-:W-:Y:S02]  /*d990*/  ISETP.LT.OR P3, PT, R0.reuse, 0x4a, !P2 ;  /* 0x0000004a0000780c */ /* 0x040fe40005761670 */
[----:B-1----:R-:W-:Y:S01]  /*d9a0*/  F2FP.SATFINITE.E5M2.F32.PACK_AB_MERGE_C R9, RZ, R60, RZ ;  /* 0x0000003cff09723e */ /* 0x002fe200048060ff */
[----:B------:R0:W-:Y:S01]  /*d9b0*/  @!P1 STG.E.U8 desc[UR36][R4.64+0x40], R3 ;  /* 0x0000400304009986 */ /* 0x0001e2000c101124 */
[----:B------:R-:W-:-:S03]  /*d9c0*/  ISETP.LT.OR P1, PT, R0, 0x49, !P2 ;  /* 0x000000490000780c */ /* 0x000fc60005721670 */
[----:B------:R1:W-:Y:S01]  /*d9d0*/  @!P4 STG.E.U8 desc[UR36][R6.64+0x48], R9 ;  /* 0x000048090600c986 */ /* 0x0003e2000c101124 */
[----:B------:R-:W-:-:S03]  /*d9e0*/  ISETP.LT.OR P4, PT, R0, 0x51, !P0 ;  /* 0x000000510000780c */ /* 0x000fc60004781670 */
[----:B------:R-:W-:Y:S01]  /*d9f0*/  @!P5 STG.E.U8 desc[UR36][R6.64+0x49], R61 ;  /* 0x0000493d0600d986 */ /* 0x000fe2000c101124 */
[C---:B------:R-:W-:Y:S02]  /*da00*/  ISETP.LT.OR P5, PT, R0.reuse, 0x52, !P0 ;  /* 0x000000520000780c */ /* 0x040fe400047a1670 */
[----:B0-----:R-:W-:Y:S01]  /*da10*/  F2FP.SATFINITE.E5M2.F32.PACK_AB_MERGE_C R3, RZ, R62, RZ ;  /* 0x0000003eff03723e */ /* 0x001fe200048060ff */
[----:B------:R-:W-:Y:S01]  /*da20*/  @!P3 STG.E.U8 desc[UR36][R4.64+0x49], R63 ;  /* 0x0000493f0400b986 */ /* 0x000fe2000c101124 */
        /* <DEDUP_REMOVED lines=37> */
[----:B------:R-:W-:Y:S02]  /*dc80*/  ISETP.LT.OR P5, PT, R0, 0x71, !P0 ;  /* 0x000000710000780c */ /* 0x000fe400047a1670 */
[----:B0-----:R-:W-:Y:S02]  /*dc90*/  F2FP.SATFINITE.E5M2.F32.PACK_AB_MERGE_C R3, RZ, R78, RZ ;  /* 0x0000004eff03723e */ /* 0x001fe400048060ff */
[----:B-1----:R-:W-:-:S03]  /*dca0*/  F2FP.SATFINITE.E5M2.F32.PACK_AB_MERGE_C R9, RZ, R80, RZ ;  /* 0x00000050ff09723e */ /* 0x002fc600048060ff */
[----:B------:R0:W-:Y:S01]  /*dcb0*/  @!P1 STG.E.U8 desc[UR36][R4.64+0x68], R3 ;  /* 0x0000680304009986 */ /* 0x0001e2000c101124 */
[----:B------:R-:W-:-:S03]  /*dcc0*/  ISETP.LT.OR P1, PT, R0, 0x71, !P2 ;  /* 0x000000710000780c */ /* 0x000fc60005721670 */
[----:B------:R-:W-:Y:S01]  /*dcd0*/  @!P4 STG.E.U8 desc[UR36][R4.64+0x69], R79 ;  /* 0x0000694f0400c986 */ /* 0x000fe2000c101124 */
[----:B------:R-:W-:-:S03]  /*dce0*/  ISETP.LT.OR P4, PT, R0, 0x79, !P2 ;  /* 0x000000790000780c */ /* 0x000fc60005781670 */
[----:B------:R1:W-:Y:S01]  /*dcf0*/  @!P5 STG.E.U8 desc[UR36][R6.64+0x70], R9 ;  /* 0x000070090600d986 */ /* 0x0003e2000c101124 */
[C---:B------:R-:W-:Y:S02]  /*dd00*/  ISETP.LT.OR P5, PT, R0.reuse, 0x72, !P2 ;  /* 0x000000720000780c */ /* 0x040fe400057a1670 */
[C---:B------:R-:W-:Y:S01]  /*dd10*/  ISETP.LT.OR P2, PT, R0.reuse, 0x7a, !P2 ;  /* 0x0000007a0000780c */ /* 0x040fe20005741670 */
[----:B------:R2:W-:Y:S01]  /*dd20*/  @!P3 STG.E.U8 desc[UR36][R6.64+0x71], R81 ;  /* 0x000071510600b986 */ /* 0x0005e2000c101124 */
[C---:B------:R-:W-:Y:S02]  /*dd30*/  ISETP.LT.OR P3, PT, R0.reuse, 0x79, !P0 ;  /* 0x000000790000780c */ /* 0x040fe40004761670 */
[----:B------:R-:W-:Y:S02]  /*dd40*/  ISETP.LT.OR P0, PT, R0, 0x7a, !P0 ;  /* 0x0000007a0000780c */ /* 0x000fe40004701670 */
[----:B0-----:R-:W-:Y:S02]  /*dd50*/  F2FP.SATFINITE.E5M2.F32.PACK_AB_MERGE_C R3, RZ, R82, RZ ;  /* 0x00000052ff03723e */ /* 0x001fe400048060ff */
[----:B-1----:R-:W-:-:S03]  /*dd60*/  F2FP.SATFINITE.E5M2.F32.PACK_AB_MERGE_C R9, RZ, R84, RZ ;  /* 0x00000054ff09723e */ /* 0x002fc600048060ff */
[----:B------:R2:W-:Y:S04]  /*dd70*/  @!P1 STG.E.U8 desc[UR36][R4.64+0x70], R3 ;  /* 0x0000700304009986 */ /* 0x0005e8000c101124 */
[----:B------:R2:W-:Y:S04]  /*dd80*/  @!P5 STG.E.U8 desc[UR36][R4.64+0x71], R83 ;  /* 0x000071530400d986 */ /* 0x0005e8000c101124 */
[----:B------:R2:W-:Y:S04]  /*dd90*/  @!P3 STG.E.U8 desc[UR36][R6.64+0x78], R9 ;  /* 0x000078090600b986 */ /* 0x0005e8000c101124 */
[----:B------:R2:W-:Y:S04]  /*dda0*/  @!P0 STG.E.U8 desc[UR36][R6.64+0x79], R85 ;  /* 0x0000795506008986 */ /* 0x0005e8000c101124 */
[----:B------:R2:W-:Y:S04]  /*ddb0*/  @!P4 STG.E.U8 desc[UR36][R4.64+0x78], R11 ;  /* 0x0000780b0400c986 */ /* 0x0005e8000c101124 */
[----:B------:R2:W-:Y:S02]  /*ddc0*/  @!P2 STG.E.U8 desc[UR36][R4.64+0x79], R87 ;  /* 0x000079570400a986 */ /* 0x0005e4000c101124 */
.L_x_297:
[----:B------:R-:W-:Y:S05]  /*ddd0*/  BSYNC B0 ;  /* 0x0000000000007941 */ /* 0x000fea0003800000 */
.L_x_39:
[----:B------:R-:W-:Y:S01]  /*dde0*/  ULDC UR4, c[0x0][0xc] ;  /* 0x0000030000047ab9 */ /* 0x000fe20000000800 */
[----:B------:R-:W-:Y:S01]  /*ddf0*/  ULDC UR5, c[0x0][0x10] ;  /* 0x0000040000057ab9 */ /* 0x000fe20000000800 */
[----:B0-2---:R-:W0:Y:S01]  /*de00*/  LDC R3, c[0x0][0x14] ;  /* 0x00000500ff037b82 */ /* 0x005e220000000800 */
[----:B------:R-:W-:Y:S01]  /*de10*/  UIMAD.WIDE.U32 UR4, UR4, UR5, URZ ;  /* 0x00000005040472a5 */ /* 0x000fe2000f8e003f */
[----:B-----5:R-:W-:Y:S01]  /*de20*/  PRMT R0, RZ, 0x7610, R0 ;  /* 0x00007610ff007816 */ /* 0x020fe20000000000 */
[----:B------:R-:W-:Y:S02]  /*de30*/  IMAD.MOV.U32 R23, RZ, RZ, -0x1 ;  /* 0xffffffffff177424 */ /* 0x000fe400078e00ff */
[----:B------:R-:W-:Y:S02]  /*de40*/  IMAD.MOV.U32 R22, RZ, RZ, -0x1 ;  /* 0xffffffffff167424 */ /* 0x000fe400078e00ff */
[----:B0-----:R-:W-:-:S04]  /*de50*/  IMAD.WIDE.U32 R16, R3, UR4, R16 ;  /* 0x0000000403107c25 */ /* 0x001fc8000f8e0010 */
[----:B------:R-:W-:Y:S01]  /*de60*/  IMAD R3, R3, UR5, RZ ;  /* 0x0000000503037c24 */ /* 0x000fe2000f8e02ff */
[----:B------:R-:W-:Y:S02]  /*de70*/  ULDC.64 UR4, c[0x0][0x650] ;  /* 0x0001940000047ab9 */ /* 0x000fe40000000a00 */
[----:B------:R-:W-:Y:S01]  /*de80*/  ISETP.GE.U32.AND P0, PT, R16, UR4, PT ;  /* 0x0000000410007c0c */ /* 0x000fe2000bf06070 */
[----:B------:R-:W-:-:S05]  /*de90*/  IMAD.IADD R17, R17, 0x1, R3 ;  /* 0x0000000111117824 */ /* 0x000fca00078e0203 */
[----:B------:R-:W-:-:S13]  /*dea0*/  ISETP.GE.U32.AND.EX P0, PT, R17, UR5, PT, P0 ;  /* 0x0000000511007c0c */ /* 0x000fda000bf06100 */
[----:B------:R-:W-:Y:S05]  /*deb0*/  @P0 BRA `(.L_x_298) ;  /* 0x0000000400640947 */ /* 0x000fea0003800000 */
[----:B------:R-:W0:Y:S01]  /*dec0*/  S2R R12, SR_CTAID.X ;  /* 0x00000000000c7919 */ /* 0x000e220000002500 */
[----:B-1-3--:R-:W1:Y:S01]  /*ded0*/  LDC.64 R10, c[0x0][0x628] ;  /* 0x00018a00ff0a7b82 */ /* 0x00ae620000000a00 */
[----:B------:R-:W-:Y:S01]  /*dee0*/  ULDC UR4, c[0x0][0x150] ;  /* 0x0000540000047ab9 */ /* 0x000fe20000000800 */
[----:B------:R-:W-:Y:S01]  /*def0*/  IMAD.MOV.U32 R8, RZ, RZ, R16 ;  /* 0x000000ffff087224 */ /* 0x000fe200078e0010 */
[----:B------:R-:W2:Y:S01]  /*df00*/  S2R R20, SR_CTAID.Y ;  /* 0x0000000000147919 */ /* 0x000ea20000002600 */
[----:B------:R-:W-:-:S04]  /*df10*/  IMAD.MOV.U32 R9, RZ, RZ, R17 ;  /* 0x000000ffff097224 */ /* 0x000fc800078e0011 */
[----:B------:R-:W3:Y:S08]  /*df20*/  LDC R21, c[0x0][0x144] ;  /* 0x00005100ff157b82 */ /* 0x000ef00000000800 */
[----:B------:R-:W2:Y:S08]  /*df30*/  LDC R0, c[0x0][0x630] ;  /* 0x00018c00ff007b82 */ /* 0x000eb00000000800 */
[----:B----4-:R-:W4:Y:S01]  /*df40*/  LDC.64 R14, c[0x0][0x620] ;  /* 0x00018800ff0e7b82 */ /* 0x010f220000000a00 */
[----:B-1----:R-:W-:-:S04]  /*df50*/  ISETP.NE.U32.AND P0, PT, R10, RZ, PT ;  /* 0x000000ff0a00720c */ /* 0x002fc80003f05070 */
[----:B------:R-:W-:Y:S02]  /*df60*/  ISETP.NE.AND.EX P0, PT, R11, RZ, PT, P0 ;  /* 0x000000ff0b00720c */ /* 0x000fe40003f05300 */
[----:B0-----:R-:W-:-:S05]  /*df70*/  I2FP.F32.U32 R3, R12 ;  /* 0x0000000c00037245 */ /* 0x001fca0000201000 */
[----:B------:R-:W-:-:S04]  /*df80*/  FMUL R3, R3, UR4 ;  /* 0x0000000403037c20 */ /* 0x000fc80008400000 */
[----:B------:R0:W1:Y:S02]  /*df90*/  F2I.U32.TRUNC.NTZ R19, R3 ;  /* 0x0000000300137305 */ /* 0x000064000020f000 */
[----:B--23--:R-:W-:Y:S05]  /*dfa0*/  @!P0 BRA `(.L_x_299) ;  /* 0x0000000000288947 */ /* 0x00cfea0003800000 */
[----:B0-----:R-:W0:Y:S02]  /*dfb0*/  LDC R3, c[0x0][0x634] ;  /* 0x00018d00ff037b82 */ /* 0x001e240000000800 */
        /* <DEDUP_REMOVED lines=9> */
.L_x_299:
[----:B------:R-:W2:Y:S01]  /*e050*/  LDC.64 R26, c[0x0][0x640] ;  /* 0x00019000ff1a7b82 */ /* 0x000ea20000000a00 */
[-C--:B------:R-:W-:Y:S01]  /*e060*/  SHF.R.U64 R22, R8, R0.reuse, R9 ;  /* 0x0000000008167219 */ /* 0x080fe20000001209 */
[----:B-1----:R-:W-:Y:S01]  /*e070*/  IMAD.MOV R19, RZ, RZ, -R19 ;  /* 0x000000ffff137224 */ /* 0x002fe200078e0a13 */
[----:B------:R-:W-:Y:S01]  /*e080*/  SHF.R.U32.HI R0, RZ, R0, R9 ;  /* 0x00000000ff007219 */ /* 0x000fe20000011609 */
[----:B------:R-:W-:Y:S01]  /*e090*/  ULDC UR4, c[0x0][0x154] ;  /* 0x0000550000047ab9 */ /* 0x000fe20000000800 */
[----:B0-----:R-:W-:Y:S01]  /*e0a0*/  IADD3 R3, P0, RZ, -R22, RZ ;  /* 0x80000016ff037210 */ /* 0x001fe20007f1e0ff */
[----:B------:R-:W-:Y:S02]  /*e0b0*/  IMAD R21, R21, R19, R12 ;  /* 0x0000001315157224 */ /* 0x000fe400078e020c */
[----:B------:R-:W0:Y:S01]  /*e0c0*/  LDC R6, c[0x0][0x618] ;  /* 0x00018600ff067b82 */ /* 0x000e220000000800 */
[----:B------:R-:W-:Y:S02]  /*e0d0*/  IMAD.MOV.U32 R7, RZ, RZ, 0x1 ;  /* 0x00000001ff077424 */ /* 0x000fe400078e00ff */
[----:B------:R-:W-:-:S04]  /*e0e0*/  IMAD.X R5, RZ, RZ, ~R0, P0 ;  /* 0x000000ffff057224 */ /* 0x000fc800000e0e00 */
[-C--:B----4-:R-:W-:Y:S01]  /*e0f0*/  IMAD R0, R5, R14.reuse, RZ ;  /* 0x0000000e05007224 */ /* 0x090fe200078e02ff */
[----:B------:R-:W1:Y:S01]  /*e100*/  LDC R8, c[0x0][0x608] ;  /* 0x00018200ff087b82 */ /* 0x000e620000000800 */
[----:B------:R-:W-:-:S04]  /*e110*/  IMAD.WIDE.U32 R4, R3, R14, R16 ;  /* 0x0000000e03047225 */ /* 0x000fc800078e0010 */
[----:B------:R-:W-:Y:S01]  /*e120*/  IMAD R3, R3, R15, R0 ;  /* 0x0000000f03037224 */ /* 0x000fe200078e0200 */
[----:B------:R-:W-:Y:S02]  /*e130*/  I2FP.F32.U32 R0, R20 ;  /* 0x0000001400007245 */ /* 0x000fe40000201000 */
[----:B------:R-:W3:Y:S01]  /*e140*/  LDC R24, c[0x0][0x658] ;  /* 0x00019600ff187b82 */ /* 0x000ee20000000800 */
[----:B------:R-:W-:Y:S01]  /*e150*/  IMAD.IADD R3, R5, 0x1, R3 ;  /* 0x0000000105037824 */ /* 0x000fe200078e0203 */
[----:B--2---:R-:W-:Y:S01]  /*e160*/  ISETP.NE.U32.AND P0, PT, R26, RZ, PT ;  /* 0x000000ff1a00720c */ /* 0x004fe20003f05070 */
[----:B------:R-:W-:Y:S01]  /*e170*/  FMUL R0, R0, UR4 ;  /* 0x0000000400007c20 */ /* 0x000fe20008400000 */
[----:B------:R-:W-:Y:S02]  /*e180*/  IMAD.MOV.U32 R5, RZ, RZ, -0x1 ;  /* 0xffffffffff057424 */ /* 0x000fe400078e00ff */
[----:B------:R-:W-:Y:S01]  /*e190*/  ISETP.NE.AND.EX P0, PT, R27, RZ, PT, P0 ;  /* 0x000000ff1b00720c */ /* 0x000fe20003f05300 */
[----:B------:R2:W4:Y:S01]  /*e1a0*/  F2I.U32.TRUNC.NTZ R13, R0 ;  /* 0x00000000000d7305 */ /* 0x000522000020f000 */
[----:B------:R-:W2:Y:S01]  /*e1b0*/  LDC R15, c[0x0][0x148] ;  /* 0x00005200ff0f7b82 */ /* 0x000ea20000000800 */
[----:B0-----:R-:W-:-:S02]  /*e1c0*/  SHF.R.U64 R12, R4, R6, R3 ;  /* 0x00000006040c7219 */ /* 0x001fc40000001203 */
[----:B------:R-:W-:-:S05]  /*e1d0*/  SHF.R.U32.HI R3, RZ, R6, R3 ;  /* 0x00000006ff037219 */ /* 0x000fca0000011603 */
[----:B------:R-:W0:Y:S01]  /*e1e0*/  LDC R19, c[0x0][0x600] ;  /* 0x00018000ff137b82 */ /* 0x000e220000000800 */
[-CC-:B-1----:R-:W-:Y:S02]  /*e1f0*/  SHF.R.U64 R10, R12, R8.reuse, R3.reuse ;  /* 0x000000080c0a7219 */ /* 0x182fe40000001203 */
[----:B------:R-:W-:-:S05]  /*e200*/  SHF.R.U32.HI R3, RZ, R8, R3 ;  /* 0x00000008ff037219 */ /* 0x000fca0000011603 */
[----:B------:R-:W1:Y:S01]  /*e210*/  LDC R25, c[0x0][0x648] ;  /* 0x00019200ff197b82 */ /* 0x000e620000000800 */
[-C--:B---3--:R-:W-:Y:S02]  /*e220*/  SHF.L.U32 R4, R5, R24.reuse, RZ ;  /* 0x0000001805047219 */ /* 0x088fe400000006ff */
[--C-:B------:R-:W-:Y:S02]  /*e230*/  SHF.R.U64 R14, R10, R24, R3.reuse ;  /* 0x000000180a0e7219 */ /* 0x100fe40000001203 */
[----:B------:R-:W-:Y:S02]  /*e240*/  LOP3.LUT R23, RZ, R4, RZ, 0x33, !PT ;  /* 0x00000004ff177212 */ /* 0x000fe400078e33ff */
[-C--:B------:R-:W-:Y:S01]  /*e250*/  SHF.R.U32.HI R5, RZ, R24.reuse, R3 ;  /* 0x00000018ff057219 */ /* 0x080fe20000011603 */
[----:B------:R-:W3:Y:S01]  /*e260*/  LDC R28, c[0x0][0x638] ;  /* 0x00018e00ff1c7b82 */ /* 0x000ee20000000800 */
[----:B------:R-:W-:Y:S01]  /*e270*/  SHF.L.U32 R152, R7, R24, RZ ;  /* 0x0000001807987219 */ /* 0x000fe200000006ff */
[----:B------:R-:W-:-:S06]  /*e280*/  IMAD.MOV.U32 R4, RZ, RZ, R14 ;  /* 0x000000ffff047224 */ /* 0x000fcc00078e000e */
[----:B------:R-:W0:Y:S01]  /*e290*/  LDC R29, c[0x0][0x610] ;  /* 0x00018400ff1d7b82 */ /* 0x000e220000000800 */
[----:B----4-:R-:W-:Y:S05]  /*e2a0*/  @!P0 BRA `(.L_x_300) ;  /* 0x0000000000288947 */ /* 0x010fea0003800000 */
[----:B------:R-:W4:Y:S02]  /*e2b0*/  LDC R3, c[0x0][0x64c] ;  /* 0x00019300ff037b82 */ /* 0x000f240000000800 */
[----:B----4-:R-:W-:-:S05]  /*e2c0*/  IADD3 R3, P0, R14, R3, RZ ;  /* 0x000000030e037210 */ /* 0x010fca0007f1e0ff */
        /* <DEDUP_REMOVED lines=8> */
.L_x_300:
[----:B------:R-:W-:Y:S01]  /*e350*/  ISETP.NE.AND P0, PT, R2, 0x1, PT ;  /* 0x000000010200780c */ /* 0x000fe20003f05270 */
[----:B0-----:R-:W-:Y:S01]  /*e360*/  VIADD R7, R19, 0xffffffff ;  /* 0xffffffff13077836 */ /* 0x001fe20000000000 */
[----:B-12---:R-:W-:Y:S01]  /*e370*/  SHF.R.U64 R0, R4, R25, R5 ;  /* 0x0000001904007219 */ /* 0x006fe20000001205 */
[----:B------:R-:W-:Y:S01]  /*e380*/  IMAD.MOV R13, RZ, RZ, -R13 ;  /* 0x000000ffff0d7224 */ /* 0x000fe200078e0a0d */
[----:B------:R-:W-:Y:S01]  /*e390*/  LOP3.LUT R5, R10, R23, RZ, 0xc0, !PT ;  /* 0x000000170a057212 */ /* 0x000fe200078ec0ff */
[----:B------:R-:W-:Y:S02]  /*e3a0*/  IMAD.MOV.U32 R4, RZ, RZ, 0x1 ;  /* 0x00000001ff047424 */ /* 0x000fe400078e00ff */
[----:B------:R-:W-:Y:S02]  /*e3b0*/  IMAD.MOV R3, RZ, RZ, -R0 ;  /* 0x000000ffff037224 */ /* 0x000fe400078e0a00 */
[----:B------:R-:W-:Y:S01]  /*e3c0*/  IMAD R152, R152, R0, R5 ;  /* 0x0000000098987224 */ /* 0x000fe200078e0205 */
[----:B------:R-:W-:Y:S01]  /*e3d0*/  LOP3.LUT R5, R12, R7, RZ, 0xc0, !PT ;  /* 0x000000070c057212 */ /* 0x000fe200078ec0ff */
[----:B---3--:R-:W-:-:S02]  /*e3e0*/  IMAD R0, R3, R28, R14 ;  /* 0x0000001c03007224 */ /* 0x008fc400078e020e */
[----:B------:R-:W-:Y:S02]  /*e3f0*/  @P0 IMAD R21, R15, R13, R20 ;  /* 0x0000000d0f150224 */ /* 0x000fe400078e0214 */
[----:B------:R-:W-:Y:S01]  /*e400*/  IMAD R3, R0, R19, R5 ;  /* 0x0000001300037224 */ /* 0x000fe200078e0205 */
[----:B------:R-:W-:Y:S01]  /*e410*/  PRMT R0, R4, 0x7610, R0 ;  /* 0x0000761004007816 */ /* 0x000fe20000000000 */
[----:B------:R-:W-:-:S05]  /*e420*/  IMAD R152, R152, R29, R21 ;  /* 0x0000001d98987224 */ /* 0x000fca00078e0215 */
[----:B------:R-:W-:Y:S02]  /*e430*/  SEL R23, R3, R152, !P0 ;  /* 0x0000009803177207 */ /* 0x000fe40004000000 */
[----:B------:R-:W-:-:S07]  /*e440*/  SEL R152, R152, R3, !P0 ;  /* 0x0000000398987207 */ /* 0x000fce0004000000 */
.L_x_298:
[----:B------:R-:W-:-:S13]  /*e450*/  LOP3.LUT P0, RZ, R0, 0xff, RZ, 0xc0, !PT ;  /* 0x000000ff00ff7812 */ /* 0x000fda000780c0ff */
[----:B------:R-:W-:Y:S05]  /*e460*/  @P0 BRA `(.L_x_301) ;  /* 0xffffff2800bc0947 */ /* 0x000fea000383ffff */
[----:B------:R-:W-:Y:S05]  /*e470*/  EXIT ;  /* 0x000000000000794d */ /* 0x000fea0003800000 */
.L_x_3:
[----:B0-----:R-:W-:Y:S01]  /*e480*/  ULDC.64 UR4, c[0x0][0x650] ;  /* 0x0001940000047ab9 */ /* 0x001fe20000000a00 */
        /* <DEDUP_REMOVED lines=25> */
.L_x_303:
        /* <DEDUP_REMOVED lines=17> */
[----:B------:R-:W-:-:S03]  /*e730*/  IMAD.MOV.U32 R7, RZ, RZ, 0x1 ;  /* 0x00000001ff077424 */ /* 0x000fc600078e00ff */
[----:B0-----:R-:W-:Y:S02]  /*e740*/  SHF.R.U64 R10, R6, R12, R3 ;  /* 0x0000000c060a7219 */ /* 0x001fe40000001203 */
[----:B------:R-:W-:Y:S02]  /*e750*/  I2FP.F32.U32 R6, R0 ;  /* 0x0000000000067245 */ /* 0x000fe40000201000 */
[----:B------:R-:W0:Y:S01]  /*e760*/  LDC R8, c[0x0][0x658] ;  /* 0x00019600ff087b82 */ /* 0x000e220000000800 */
[----:B-1----:R-:W-:Y:S01]  /*e770*/  ISETP.NE.U32.AND P0, PT, R24, RZ, PT ;  /* 0x000000ff1800720c */ /* 0x002fe20003f05070 */
[----:B---3--:R-:W-:Y:S02]  /*e780*/  IMAD.MOV R5, RZ, RZ, -R9 ;  /* 0x000000ffff057224 */ /* 0x008fe400078e0a09 */
[----:B------:R-:W-:Y:S01]  /*e790*/  FMUL R6, R6, UR4 ;  /* 0x0000000406067c20 */ /* 0x000fe20008400000 */
[----:B------:R-:W-:Y:S02]  /*e7a0*/  SHF.R.U32.HI R3, RZ, R12, R3 ;  /* 0x0000000cff037219 */ /* 0x000fe40000011603 */
[----:B------:R-:W-:Y:S01]  /*e7b0*/  ISETP.NE.AND.EX P0, PT, R25, RZ, PT, P0 ;  /* 0x000000ff1900720c */ /* 0x000fe20003f05300 */
[----:B------:R1:W3:Y:S01]  /*e7c0*/  F2I.U32.TRUNC.NTZ R13, R6 ;  /* 0x00000006000d7305 */ /* 0x0002e2000020f000 */
[----:B------:R-:W1:Y:S01]  /*e7d0*/  LDC R15, c[0x0][0x148] ;  /* 0x00005200ff0f7b82 */ /* 0x000e620000000800 */
[----:B--2---:R-:W-:-:S02]  /*e7e0*/  IMAD R22, R11, R5, R4 ;  /* 0x000000050b167224 */ /* 0x004fc400078e0204 */
[----:B------:R-:W-:-:S05]  /*e7f0*/  IMAD.MOV.U32 R5, RZ, RZ, -0x1 ;  /* 0xffffffffff057424 */ /* 0x000fca00078e00ff */
[----:B------:R-:W2:Y:S01]  /*e800*/  LDC R20, c[0x0][0x600] ;  /* 0x00018000ff147b82 */ /* 0x000ea20000000800 */
[-CC-:B----4-:R-:W-:Y:S02]  /*e810*/  SHF.R.U64 R12, R10, R14.reuse, R3.reuse ;  /* 0x0000000e0a0c7219 */ /* 0x190fe40000001203 */
[----:B------:R-:W-:-:S05]  /*e820*/  SHF.R.U32.HI R3, RZ, R14, R3 ;  /* 0x0000000eff037219 */ /* 0x000fca0000011603 */
[----:B------:R-:W4:Y:S01]  /*e830*/  LDC R19, c[0x0][0x648] ;  /* 0x00019200ff137b82 */ /* 0x000f220000000800 */
[-C--:B0-----:R-:W-:Y:S02]  /*e840*/  SHF.L.U32 R4, R5, R8.reuse, RZ ;  /* 0x0000000805047219 */ /* 0x081fe400000006ff */
[--C-:B------:R-:W-:Y:S02]  /*e850*/  SHF.R.U64 R14, R12, R8, R3.reuse ;  /* 0x000000080c0e7219 */ /* 0x100fe40000001203 */
[----:B------:R-:W-:Y:S02]  /*e860*/  LOP3.LUT R27, RZ, R4, RZ, 0x33, !PT ;  /* 0x00000004ff1b7212 */ /* 0x000fe400078e33ff */
[-C--:B------:R-:W-:Y:S01]  /*e870*/  SHF.R.U32.HI R5, RZ, R8.reuse, R3 ;  /* 0x00000008ff057219 */ /* 0x080fe20000011603 */
[----:B------:R-:W0:Y:S01]  /*e880*/  LDC R21, c[0x0][0x638] ;  /* 0x00018e00ff157b82 */ /* 0x000e220000000800 */
[----:B------:R-:W-:Y:S01]  /*e890*/  SHF.L.U32 R26, R7, R8, RZ ;  /* 0x00000008071a7219 */ /* 0x000fe200000006ff */
[----:B------:R-:W-:-:S06]  /*e8a0*/  IMAD.MOV.U32 R4, RZ, RZ, R14 ;  /* 0x000000ffff047224 */ /* 0x000fcc00078e000e */
[----:B------:R-:W0:Y:S01]  /*e8b0*/  LDC R28, c[0x0][0x610] ;  /* 0x00018400ff1c7b82 */ /* 0x000e220000000800 */
[----:B-1-3--:R-:W-:Y:S05]  /*e8c0*/  @!P0 BRA `(.L_x_304) ;  /* 0x0000000000288947 */ /* 0x00afea0003800000 */
[----:B------:R-:W1:Y:S02]  /*e8d0*/  LDC R3, c[0x0][0x64c] ;  /* 0x00019300ff037b82 */ /* 0x000e640000000800 */
[----:B-1----:R-:W-:-:S05]  /*e8e0*/  IADD3 R3, P0, R14, R3, RZ ;  /* 0x000000030e037210 */ /* 0x002fca0007f1e0ff */
        /* <DEDUP_REMOVED lines=8> */
.L_x_304:
[----:B------:R-:W-:Y:S01]  /*e970*/  ISETP.NE.AND P0, PT, R2, 0x1, PT ;  /* 0x000000010200780c */ /* 0x000fe20003f05270 */
[----:B--2---:R-:W-:Y:S01]  /*e980*/  VIADD R7, R20, 0xffffffff ;  /* 0xffffffff14077836 */ /* 0x004fe20000000000 */
[----:B----4-:R-:W-:Y:S01]  /*e990*/  SHF.R.U64 R4, R4, R19, R5 ;  /* 0x0000001304047219 */ /* 0x010fe20000001205 */
[----:B------:R-:W-:Y:S01]  /*e9a0*/  IMAD.MOV R13, RZ, RZ, -R13 ;  /* 0x000000ffff0d7224 */ /* 0x000fe200078e0a0d */
[----:B------:R-:W-:Y:S02]  /*e9b0*/  LOP3.LUT R3, R12, R27, RZ, 0xc0, !PT ;  /* 0x0000001b0c037212 */ /* 0x000fe400078ec0ff */
[----:B------:R-:W-:Y:S01]  /*e9c0*/  LOP3.LUT R7, R10, R7, RZ, 0xc0, !PT ;  /* 0x000000070a077212 */ /* 0x000fe200078ec0ff */
[----:B------:R-:W-:Y:S02]  /*e9d0*/  IMAD.MOV R5, RZ, RZ, -R4 ;  /* 0x000000ffff057224 */ /* 0x000fe400078e0a04 */
[----:B------:R-:W-:-:S04]  /*e9e0*/  IMAD R3, R26, R4, R3 ;  /* 0x000000041a037224 */ /* 0x000fc800078e0203 */
[----:B------:R-:W-:Y:S02]  /*e9f0*/  @P0 IMAD R22, R15, R13, R0 ;  /* 0x0000000d0f160224 */ /* 0x000fe400078e0200 */
[----:B0-----:R-:W-:Y:S02]  /*ea00*/  IMAD R0, R5, R21, R14 ;  /* 0x0000001505007224 */ /* 0x001fe400078e020e */
[----:B------:R-:W-:Y:S02]  /*ea10*/  IMAD R19, R3, R28, R22 ;  /* 0x0000001c03137224 */ /* 0x000fe400078e0216 */
[----:B------:R-:W-:Y:S02]  /*ea20*/  IMAD R0, R0, R20, R7 ;  /* 0x0000001400007224 */ /* 0x000fe400078e0207 */
[----:B------:R-:W-:-:S03]  /*ea30*/  IMAD.MOV.U32 R3, RZ, RZ, 0x1 ;  /* 0x00000001ff037424 */ /* 0x000fc600078e00ff */
[----:B------:R-:W-:Y:S02]  /*ea40*/  SEL R22, R0, R19, !P0 ;  /* 0x0000001300167207 */ /* 0x000fe40004000000 */
[----:B------:R-:W-:-:S07]  /*ea50*/  SEL R19, R19, R0, !P0 ;  /* 0x0000000013137207 */ /* 0x000fce0004000000 */
.L_x_302:
[----:B------:R-:W-:-:S08]  /*ea60*/  NOP ;  /* 0x0000000000007918 */ /* 0x000fd00000000000 */
[----:B------:R-:W0:-:S00]  /*ea70*/  USETMAXREG.DEALLOC.CTAPOOL 0x28 ;  /* 0x00000028000079c8 */ /* 0x000e0000080e0500 */
[----:B------:R-:W-:-:S13]  /*ea80*/  ISETP.NE.AND P0, PT, RZ, UR8, PT ;  /* 0x00000008ff007c0c */ /* 0x000fda000bf05270 */
[----:B------:R-:W-:Y:S05]  /*ea90*/  @P0 EXIT ;  /* 0x000000000000094d */ /* 0x000fea0003800000 */
[----:B0-----:R-:W-:Y:S01]  /*eaa0*/  LOP3.LUT P0, RZ, R3, 0xff, RZ, 0xc0, !PT ;  /* 0x000000ff03ff7812 */ /* 0x001fe2000780c0ff */
[----:B------:R-:W-:Y:S02]  /*eab0*/  IMAD.MOV.U32 R24, RZ, RZ, 0x1 ;  /* 0x00000001ff187424 */ /* 0x000fe400078e00ff */
[----:B------:R-:W-:-:S10]  /*eac0*/  IMAD.MOV.U32 R25, RZ, RZ, RZ ;  /* 0x000000ffff197224 */ /* 0x000fd400078e00ff */
[----:B------:R-:W-:Y:S05]  /*ead0*/  @!P0 BRA `(.L_x_305) ;  /* 0x0000001000088947 */ /* 0x000fea0003800000 */
[----:B------:R-:W-:Y:S01]  /*eae0*/  ULDC UR5, c[0x0][0x28c] ;  /* 0x0000a30000057ab9 */ /* 0x000fe20000000800 */
[----:B------:R-:W-:Y:S01]  /*eaf0*/  ULDC UR39, c[0x0][0x658] ;  /* 0x0001960000277ab9 */ /* 0x000fe20000000800 */
[----:B------:R-:W-:Y:S01]  /*eb00*/  UMOV UR6, 0xffffffff ;  /* 0xffffffff00067882 */ /* 0x000fe20000000000 */
[----:B------:R-:W-:Y:S01]  /*eb10*/  UIADD3 UR7, UR5, 0x7f, URZ ;  /* 0x0000007f05077890 */ /* 0x000fe2000fffe03f */
[C---:B------:R-:W-:Y:S01]  /*eb20*/  LOP3.LUT P1, RZ, R18.reuse, 0x7f, RZ, 0xc0, !PT ;  /* 0x0000007f12ff7812 */ /* 0x040fe2000782c0ff */
[----:B------:R-:W-:Y:S01]  /*eb30*/  UMOV UR8, 0x1 ;  /* 0x0000000100087882 */ /* 0x000fe20000000000 */
[----:B------:R-:W-:Y:S01]  /*eb40*/  USHF.L.U32 UR6, UR6, UR39, URZ ;  /* 0x0000002706067299 */ /* 0x000fe2000800063f */
[----:B------:R-:W-:Y:S01]  /*eb50*/  LOP3.LUT P0, RZ, R18, 0x1f, RZ, 0xc0, !PT ;  /* 0x0000001f12ff7812 */ /* 0x000fe2000780c0ff */
[----:B------:R-:W-:Y:S01]  /*eb60*/  USHF.L.U32 UR39, UR8, UR39, URZ ;  /* 0x0000002708277299 */ /* 0x000fe2000800063f */
[----:B------:R-:W-:Y:S01]  /*eb70*/  BSSY B7, `(.L_x_305) ;  /* 0x00000f8000077945 */ /* 0x000fe20003800000 */
[----:B------:R-:W-:Y:S01]  /*eb80*/  USHF.R.S32.HI UR8, URZ, 0x1f, UR7 ;  /* 0x0000001f3f087899 */ /* 0x000fe20008011407 */
[----:B------:R-:W-:Y:S01]  /*eb90*/  PLOP3.LUT P0, PT, P0, P1, PT, 0x8a, 0x0 ;  /* 0x000000000000781c */ /* 0x000fe20000703172 */
[----:B------:R-:W-:Y:S01]  /*eba0*/  ULDC UR4, c[0x0][0xc] ;  /* 0x0000030000047ab9 */ /* 0x000fe20000000800 */
[----:B------:R-:W-:Y:S01]  /*ebb0*/  ULDC UR5, c[0x0][0x10] ;  /* 0x0000040000057ab9 */ /* 0x000fe20000000800 */
[----:B------:R-:W-:Y:S01]  /*ebc0*/  ULEA.HI UR8, UR8, UR7, URZ, 0x7 ;  /* 0x0000000708087291 */ /* 0x000fe2000f8f383f */
[----:B------:R-:W-:Y:S01]  /*ebd0*/  P2R R0, PR, RZ, 0x2 ;  /* 0x00000002ff007803 */ /* 0x000fe20000000000 */
[----:B------:R-:W-:Y:S01]  /*ebe0*/  UIMAD.WIDE.U32 UR4, UR4, UR5, URZ ;  /* 0x00000005040472a5 */ /* 0x000fe2000f8e003f */
[----:B------:R-:W-:Y:S01]  /*ebf0*/  IMAD.MOV.U32 R26, RZ, RZ, 0x1 ;  /* 0x00000001ff1a7424 */ /* 0x000fe200078e00ff */
[----:B------:R-:W-:Y:S01]  /*ec00*/  ULOP3.LUT UR38, URZ, UR6, URZ, 0x33, !UPT ;  /* 0x000000063f267292 */ /* 0x000fe2000f8e333f */
[----:B------:R-:W-:Y:S01]  /*ec10*/  P2R R28, PR, RZ, 0x1 ;  /* 0x00000001ff1c7803 */ /* 0x000fe20000000000 */
[----:B------:R-:W-:Y:S01]  /*ec20*/  USHF.R.S32.HI UR43, URZ, 0x7, UR8 ;  /* 0x000000073f2b7899 */ /* 0x000fe20008011408 */
[----:B------:R-:W-:Y:S01]  /*ec30*/  IMAD.MOV.U32 R24, RZ, RZ, 0x1 ;  /* 0x00000001ff187424 */ /* 0x000fe200078e00ff */
[----:B------:R-:W-:Y:S01]  /*ec40*/  ULDC UR6, c[0x0][0x14] ;  /* 0x0000050000067ab9 */ /* 0x000fe20000000800 */
[----:B------:R-:W-:Y:S01]  /*ec50*/  IMAD.MOV.U32 R25, RZ, RZ, RZ ;  /* 0x000000ffff197224 */ /* 0x000fe200078e00ff */
[----:B------:R-:W-:-:S02]  /*ec60*/  UIMAD.WIDE.U32 UR46, UR4, UR6, URZ ;  /* 0x00000006042e72a5 */ /* 0x000fc4000f8e003f */
[----:B------:R-:W-:Y:S01]  /*ec70*/  UIMAD UR44, UR5, UR6, URZ ;  /* 0x00000006052c72a4 */ /* 0x000fe2000f8e023f */
[----:B------:R-:W-:Y:S01]  /*ec80*/  ULDC UR40, c[0x0][0x600] ;  /* 0x0001800000287ab9 */ /* 0x000fe20000000800 */
[----:B------:R-:W-:Y:S02]  /*ec90*/  ULOP3.LUT UR41, UR42, 0x2, URZ, 0xfc, !UPT ;  /* 0x000000022a297892 */ /* 0x000fe4000f8efc3f */
[----:B------:R-:W-:Y:S02]  /*eca0*/  UIADD3 UR40, UR40, -0x1, URZ ;  /* 0xffffffff28287890 */ /* 0x000fe4000fffe03f */
[----:B------:R-:W-:Y:S02]  /*ecb0*/  UIADD3 UR44, UR47, UR44, URZ ;  /* 0x0000002c2f2c7290 */ /* 0x000fe4000fffe03f */
[----:B------:R-:W-:Y:S01]  /*ecc0*/  UIADD3 UR45, UR43, 0x1, URZ ;  /* 0x000000012b2d7890 */ /* 0x000fe2000fffe03f */
[----:B------:R-:W-:-:S11]  /*ecd0*/  ULDC.64 UR36, c[0x0][0x198] ;  /* 0x0000660000247ab9 */ /* 0x000fd60000000a00 */
.L_x_319:
[----:B------:R-:W-:-:S03]  /*ece0*/  UMOV UR4, 0xffffffff ;  /* 0xffffffff00047882 */ /* 0x000fc60000000000 */
[----:B------:R-:W-:Y:S05]  /*ecf0*/  BRA.DIV UR4, `(.L_x_306) ;  /* 0x00000012049c7947 */ /* 0x000fea000b800000 */
[----:B------:R-:W-:-:S13]  /*ed00*/  ELECT P6, URZ, PT ;  /* 0x00000000003f782f */ /* 0x000fda00038c0000 */
.L_x_332:
[----:B------:R-:W-:Y:S04]  /*ed10*/  BSSY B6, `(.L_x_307) ;  /* 0x000006a000067945 */ /* 0x000fe80003800000 */
[----:B------:R-:W-:Y:S05]  /*ed20*/  @!P6 BRA `(.L_x_308) ;  /* 0x0000000400a0e947 */ /* 0x000fea0003800000 */
[----:B------:R-:W0:Y:S01]  /*ed30*/  S2R R0, SR_CgaCtaId ;  /* 0x0000000000007919 */ /* 0x000e220000008800 */
[----:B------:R-:W-:-:S04]  /*ed40*/  MOV R27, 0x400 ;  /* 0x00000400001b7802 */ /* 0x000fc80000000f00 */
[----:B0-----:R-:W-:-:S05]  /*ed50*/  LEA R27, R0, R27, 0x18 ;  /* 0x0000001b001b7211 */ /* 0x001fca00078ec0ff */
[----:B------:R-:W-:-:S05]  /*ed60*/  VIADD R0, R27, 0x800 ;  /* 0x000008001b007836 */ /* 0x000fca0000000000 */
[----:B------:R-:W-:-:S13]  /*ed70*/  LOP3.LUT P0, RZ, R0, 0x3ff, RZ, 0xc0, !PT ;  /* 0x000003ff00ff7812 */ /* 0x000fda000780c0ff */
[----:B------:R-:W-:Y:S05]  /*ed80*/  @!P0 BRA `(.L_x_309) ;  /* 0x0000000000408947 */ /* 0x000fea0003800000 */
[----:B------:R-:W-:Y:S01]  /*ed90*/  MOV R14, 0x0 ;  /* 0x00000000000e7802 */ /* 0x000fe20000000f00 */
[----:B------:R-:W-:Y:S01]  /*eda0*/  ULDC.64 UR4, c[0x4][0x70] ;  /* 0x01001c0000047ab9 */ /* 0x000fe20000000a00 */
[----:B------:R-:W-:Y:S01]  /*edb0*/  ULDC.64 UR6, c[0x4][0x8] ;  /* 0x0100020000067ab9 */ /* 0x000fe20000000a00 */
[----:B------:R-:W-:Y:S02]  /*edc0*/  IMAD.U32 R4, RZ, RZ, UR4 ;  /* 0x00000004ff047e24 */ /* 0x000fe4000f8e00ff */
[----:B------:R-:W-:Y:S01]  /*edd0*/  IMAD.U32 R5, RZ, RZ, UR5 ;  /* 0x00000005ff057e24 */ /* 0x000fe2000f8e00ff */
[----:B------:R-:W0:Y:S01]  /*ede0*/  LDC.64 R14, c[0x4][R14] ;  /* 0x010000000e0e7b82 */ /* 0x000e220000000a00 */
[----:B------:R-:W-:Y:S01]  /*edf0*/  ULDC.64 UR4, c[0x4][0x78] ;  /* 0x01001e0000047ab9 */ /* 0x000fe20000000a00 */
[----:B------:R-:W-:Y:S02]  /*ee00*/  IMAD.U32 R10, RZ, RZ, UR6 ;  /* 0x00000006ff0a7e24 */ /* 0x000fe4000f8e00ff */
[----:B------:R-:W-:-:S02]  /*ee10*/  IMAD.U32 R6, RZ, RZ, UR4 ;  /* 0x00000004ff067e24 */ /* 0x000fc4000f8e00ff */
[----:B------:R-:W-:Y:S02]  /*ee20*/  IMAD.U32 R7, RZ, RZ, UR5 ;  /* 0x00000005ff077e24 */ /* 0x000fe4000f8e00ff */
[----:B------:R-:W-:Y:S02]  /*ee30*/  IMAD.U32 R11, RZ, RZ, UR7 ;  /* 0x00000007ff0b7e24 */ /* 0x000fe4000f8e00ff */
[----:B------:R-:W-:Y:S02]  /*ee40*/  IMAD.MOV.U32 R8, RZ, RZ, 0x70 ;  /* 0x00000070ff087424 */ /* 0x000fe400078e00ff */
[----:B------:R-:W-:Y:S02]  /*ee50*/  IMAD.MOV.U32 R12, RZ, RZ, 0x1 ;  /* 0x00000001ff0c7424 */ /* 0x000fe400078e00ff */
[----:B------:R-:W-:-:S07]  /*ee60*/  IMAD.MOV.U32 R13, RZ, RZ, RZ ;  /* 0x000000ffff0d7224 */ /* 0x000fce00078e00ff */
[----:B------:R-:W-:-:S07]  /*ee70*/  LEPC R20, `(.L_x_309) ;  /* 0x000000001014794e */ /* 0x000fce0000000000 */
[----:B0-----:R-:W-:Y:S05]  /*ee80*/  CALL.ABS.NOINC R14 ;  /* 0x000000000e007343 */ /* 0x001fea0003c00000 */
.L_x_309:
        /* <DEDUP_REMOVED lines=19> */
.L_x_310:
[----:B------:R-:W0:Y:S02]  /*efc0*/  LDC R0, c[0x0][0x28c] ;  /* 0x0000a300ff007b82 */ /* 0x000e240000000800 */
[----:B0-----:R-:W-:-:S13]  /*efd0*/  ISETP.GE.AND P0, PT, R0, 0x1, PT ;  /* 0x000000010000780c */ /* 0x001fda0003f06270 */
[----:B------:R-:W-:Y:S05]  /*efe0*/  @!P0 BRA `(.L_x_308) ;  /* 0x0000000000f08947 */ /* 0x000fea0003800000 */
[----:B------:R-:W-:Y:S02]  /*eff0*/  IMAD.SHL.U32 R19, R19, 0x100, RZ ;  /* 0x0000010013137824 */ /* 0x000fe400078e00ff */
[----:B------:R-:W-:Y:S02]  /*f000*/  IMAD.SHL.U32 R22, R22, 0x80, RZ ;  /* 0x0000008016167824 */ /* 0x000fe400078e00ff */
[----:B------:R-:W-:Y:S02]  /*f010*/  IMAD.MOV.U32 R7, RZ, RZ, RZ ;  /* 0x000000ffff077224 */ /* 0x000fe400078e00ff */
[----:B------:R-:W-:Y:S02]  /*f020*/  IMAD.U32 R8, RZ, RZ, UR45 ;  /* 0x0000002dff087e24 */ /* 0x000fe4000f8e00ff */
[----:B------:R-:W-:Y:S02]  /*f030*/  IMAD.MOV.U32 R0, RZ, RZ, R24 ;  /* 0x000000ffff007224 */ /* 0x000fe400078e0018 */
[----:B------:R-:W-:-:S02]  /*f040*/  IMAD.MOV.U32 R4, RZ, RZ, R25 ;  /* 0x000000ffff047224 */ /* 0x000fc400078e0019 */
[----:B------:R-:W-:-:S07]  /*f050*/  VIADD R9, R19, 0x80 ;  /* 0x0000008013097836 */ /* 0x000fce0000000000 */
.L_x_314:
[----:B------:R-:W-:Y:S01]  /*f060*/  IMAD R6, R4, 0x8, R27 ;  /* 0x0000000804067824 */ /* 0x000fe200078e021b */
[----:B------:R-:W-:Y:S02]  /*f070*/  SHF.L.U32 R3, R0, 0x1f, RZ ;  /* 0x0000001f00037819 */ /* 0x000fe400000006ff */
[----:B------:R-:W-:Y:S02]  /*f080*/  LOP3.LUT P1, RZ, R18, 0x7f, RZ, 0xc0, !PT ;  /* 0x0000007f12ff7812 */ /* 0x000fe4000782c0ff */
[----:B------:R-:W0:Y:S11]  /*f090*/  SYNCS.PHASECHK.TRANS64.TRYWAIT P0, [R6+URZ+0x20], R3 ;  /* 0x00002003060075a7 */ /* 0x000e36000800017f */
[----:B------:R-:W1:Y:S01]  /*f0a0*/  @!P1 LDC R5, c[0x0][0x500] ;  /* 0x00014000ff059b82 */ /* 0x000e620000000800 */
[----:B0-----:R-:W-:Y:S05]  /*f0b0*/  @!P0 BRA `(.L_x_311) ;  /* 0x0000000c00cc8947 */ /* 0x001fea0003800000 */
.L_x_333:
[----:B------:R-:W-:Y:S01]  /*f0c0*/  LOP3.LUT P0, RZ, R18, 0x7f, RZ, 0xc0, !PT ;  /* 0x0000007f12ff7812 */ /* 0x000fe2000780c0ff */
[----:B------:R-:W-:-:S04]  /*f0d0*/  UPRMT UR4, UR41, 0x9910, URZ ;  /* 0x0000991029047896 */ /* 0x000fc8000800003f */
[----:B------:R-:W-:-:S08]  /*f0e0*/  UISETP.NE.AND UP0, UPT, UR4, 0x2, UPT ;  /* 0x000000020400788c */ /* 0x000fd0000bf05270 */
[----:B-1----:R1:W-:Y:S01]  /*f0f0*/  @!P0 SYNCS.ARRIVE.TRANS64 RZ, [R6+URZ], R5 ;  /* 0x0000000506ff89a7 */ /* 0x0023e2000800003f */
[----:B------:R-:W-:-:S13]  /*f100*/  PLOP3.LUT P0, PT, PT, PT, UP0, 0x80, 0x0 ;  /* 0x000000000000781c */ /* 0x000fda0003f0f008 */
[----:B-1----:R-:W-:Y:S05]  /*f110*/  @P0 BRA `(.L_x_312) ;  /* 0x0000000000040947 */ /* 0x002fea0003800000 */
[----:B------:R-:W-:Y:S01]  /*f120*/  BPT.TRAP 0x1 ;  /* 0x000000040000795c */ /* 0x000fe20000300000 */
.L_x_312:
[----:B------:R-:W-:-:S13]  /*f130*/  ISETP.NE.AND P0, PT, R28, RZ, PT ;  /* 0x000000ff1c00720c */ /* 0x000fda0003f05270 */
[----:B------:R-:W-:Y:S05]  /*f140*/  @P0 BRA `(.L_x_313) ;  /* 0x0000000000040947 */ /* 0x000fea0003800000 */
[----:B------:R-:W-:Y:S01]  /*f150*/  BPT.TRAP 0x1 ;  /* 0x000000040000795c */ /* 0x000fe20000300000 */
.L_x_313:
[--C-:B0-----:R-:W-:Y:S01]  /*f160*/  IMAD R3, R4, 0x8000, R27.reuse ;  /* 0x0000800004037824 */ /* 0x101fe200078e021b */
[----:B------:R-:W-:Y:S01]  /*f170*/  R2UR UR25, R6 ;  /* 0x00000000061972ca */ /* 0x000fe200000e0000 */
[----:B------:R-:W-:Y:S01]  /*f180*/  IMAD R5, R4, 0x4000, R27 ;  /* 0x0000400004057824 */ /* 0x000fe200078e021b */
[----:B------:R-:W-:Y:S01]  /*f190*/  R2UR UR27, R7 ;  /* 0x00000000071b72ca */ /* 0x000fe200000e0000 */
[----:B------:R-:W-:Y:S01]  /*f1a0*/  VIADD R8, R8, 0xffffffff ;  /* 0xffffffff08087836 */ /* 0x000fe20000000000 */
[----:B------:R-:W-:Y:S01]  /*f1b0*/  R2UR UR16, R3 ;  /* 0x00000000031072ca */ /* 0x000fe200000e0000 */
[----:B------:R-:W-:Y:S01]  /*f1c0*/  UIADD3 UR4, UP0, UR36, 0xf0, URZ ;  /* 0x000000f024047890 */ /* 0x000fe2000ff1e03f */
[----:B------:R-:W-:Y:S01]  /*f1d0*/  R2UR UR8, R5 ;  /* 0x00000000050872ca */ /* 0x000fe200000e0000 */
[----:B------:R-:W-:Y:S01]  /*f1e0*/  UIADD3 UR14, UP1, UR36, 0x1f0, URZ ;  /* 0x000001f0240e7890 */ /* 0x000fe2000ff3e03f */
[----:B------:R-:W-:Y:S01]  /*f1f0*/  R2UR UR28, R23 ;  /* 0x00000000171c72ca */ /* 0x000fe200000e0000 */
[----:B------:R-:W-:Y:S01]  /*f200*/  UIADD3.X UR5, URZ, UR37, URZ, UP0, !UPT ;  /* 0x000000253f057290 */ /* 0x000fe200087fe43f */
[----:B------:R-:W-:Y:S01]  /*f210*/  R2UR UR26, R19 ;  /* 0x00000000131a72ca */ /* 0x000fe200000e0000 */
[----:B------:R-:W-:Y:S01]  /*f220*/  VIADD R4, R4, 0x1 ;  /* 0x0000000104047836 */ /* 0x000fe20000000000 */
[----:B------:R-:W-:Y:S01]  /*f230*/  R2UR UR18, R9 ;  /* 0x00000000091272ca */ /* 0x000fe200000e0000 */
[----:B------:R-:W-:Y:S01]  /*f240*/  UIADD3.X UR15, URZ, UR37, URZ, UP1, !UPT ;  /* 0x000000253f0f7290 */ /* 0x000fe20008ffe43f */
[----:B------:R-:W-:Y:S01]  /*f250*/  R2UR UR11, R22 ;  /* 0x00000000160b72ca */ /* 0x000fe200000e0000 */
[----:B------:R-:W-:Y:S01]  /*f260*/  UMOV UR6, 0x0 ;  /* 0x0000000000067882 */ /* 0x000fe20000000000 */
[----:B------:R-:W-:Y:S01]  /*f270*/  ISETP.GT.AND P1, PT, R8, 0x1, PT ;  /* 0x000000010800780c */ /* 0x000fe20003f24270 */
[----:B------:R-:W-:Y:S01]  /*f280*/  UIADD3 UR24, UR16, 0x800, URZ ;  /* 0x0000080010187890 */ /* 0x000fe2000fffe03f */
[----:B------:R-:W-:Y:S01]  /*f290*/  ISETP.NE.AND P0, PT, R4, 0x4, PT ;  /* 0x000000040400780c */ /* 0x000fe20003f05270 */
[----:B------:R-:W-:Y:S01]  /*f2a0*/  UIADD3 UR16, UR16, 0x4800, URZ ;  /* 0x0000480010107890 */ /* 0x000fe2000fffe03f */
[----:B------:R-:W-:Y:S01]  /*f2b0*/  VIADD R7, R7, 0x80 ;  /* 0x0000008007077836 */ /* 0x000fe20000000000 */
[----:B------:R-:W-:Y:S01]  /*f2c0*/  UIADD3 UR8, UR8, 0x20800, URZ ;  /* 0x0002080008087890 */ /* 0x000fe2000fffe03f */
[----:B------:R-:W-:Y:S01]  /*f2d0*/  SEL R3, RZ, 0x1, P0 ;  /* 0x00000001ff037807 */ /* 0x000fe20000000000 */
[----:B------:R-:W-:Y:S01]  /*f2e0*/  UMOV UR7, 0x10000000 ;  /* 0x1000000000077882 */ /* 0x000fe20000000000 */
[----:B------:R-:W-:Y:S01]  /*f2f0*/  UMOV UR17, UR25 ;  /* 0x0000001900117c82 */ /* 0x000fe20008000000 */
[----:B------:R-:W-:Y:S01]  /*f300*/  UMOV UR19, UR27 ;  /* 0x0000001b00137c82 */ /* 0x000fe20008000000 */
[----:B------:R-:W-:Y:S01]  /*f310*/  UMOV UR20, UR28 ;  /* 0x0000001c00147c82 */ /* 0x000fe20008000000 */
[----:B------:R0:W-:Y:S01]  /*f320*/  UTMALDG.3D [UR24], [UR4], desc[UR6] ;  /* 0x00000618040075b4 */ /* 0x0001e20008011000 */
[----:B------:R-:W-:Y:S01]  /*f330*/  UMOV UR9, UR25 ;  /* 0x0000001900097c82 */ /* 0x000fe20008000000 */
[----:B------:R-:W-:Y:S01]  /*f340*/  UMOV UR10, UR27 ;  /* 0x0000001b000a7c82 */ /* 0x000fe20008000000 */
[----:B------:R-:W-:Y:S01]  /*f350*/  UMOV UR12, UR28 ;  /* 0x0000001c000c7c82 */ /* 0x000fe20008000000 */
[----:B------:R-:W-:-:S02]  /*f360*/  LOP3.LUT R0, R0, R3, RZ, 0x3c, !PT ;  /* 0x0000000300007212 */ /* 0x000fc400078e3cff */
[----:B------:R-:W-:Y:S01]  /*f370*/  SEL R4, R4, RZ, P0 ;  /* 0x000000ff04047207 */ /* 0x000fe20000000000 */
[----:B------:R0:W-:Y:S01]  /*f380*/  UTMALDG.3D [UR16], [UR4], desc[UR6] ;  /* 0x00000610040075b4 */ /* 0x0001e20008011000 */
[----:B------:R0:W-:Y:S02]  /*f390*/  UTMALDG.3D [UR8], [UR14], desc[UR6] ;  /* 0x000006080e0075b4 */ /* 0x0001e40008011000 */
[----:B0-----:R-:W-:Y:S05]  /*f3a0*/  @P1 BRA `(.L_x_314) ;  /* 0xfffffffc002c1947 */ /* 0x001fea000383ffff */
.L_x_308:
[----:B------:R-:W-:Y:S05]  /*f3b0*/  BSYNC B6 ;  /* 0x0000000000067941 */ /* 0x000fea0003800000 */
.L_x_307:
[----:B------:R-:W-:Y:S01]  /*f3c0*/  LOP3.LUT P2, RZ, R26, 0xff, RZ, 0xc0, !PT ;  /* 0x000000ff1aff7812 */ /* 0x000fe2000784c0ff */
[----:B------:R-:W-:Y:S01]  /*f3d0*/  VIADD R25, R25, UR43 ;  /* 0x0000002b19197c36 */ /* 0x000fe20008000000 */
[----:B------:R-:W-:Y:S01]  /*f3e0*/  ULDC.64 UR4, c[0x0][0x650] ;  /* 0x0001940000047ab9 */ /* 0x000fe20000000a00 */
[----:B------:R-:W-:Y:S01]  /*f3f0*/  IMAD.U32 R5, RZ, RZ, UR43 ;  /* 0x0000002bff057e24 */ /* 0x000fe2000f8e00ff */
[----:B------:R-:W-:Y:S01]  /*f400*/  BSSY B0, `(.L_x_315) ;  /* 0x000006c000007945 */ /* 0x000fe20003800000 */
[----:B------:R-:W-:Y:S01]  /*f410*/  IMAD.MOV.U32 R19, RZ, RZ, -0x1 ;  /* 0xffffffffff137424 */ /* 0x000fe200078e00ff */
[----:B------:R-:W-:Y:S01]  /*f420*/  ISETP.GT.U32.AND P0, PT, R25, 0x3, PT ;  /* 0x000000031900780c */ /* 0x000fe20003f04070 */
[----:B------:R-:W-:Y:S01]  /*f430*/  IMAD.MOV.U32 R22, RZ, RZ, -0x1 ;  /* 0xffffffffff167424 */ /* 0x000fe200078e00ff */
[----:B------:R-:W-:Y:S01]  /*f440*/  SHF.R.U32.HI R0, RZ, 0x2, R25 ;  /* 0x00000002ff007819 */ /* 0x000fe20000011619 */
[----:B------:R-:W-:Y:S01]  /*f450*/  IMAD.MOV.U32 R23, RZ, RZ, -0x1 ;  /* 0xffffffffff177424 */ /* 0x000fe200078e00ff */
[----:B------:R-:W-:-:S02]  /*f460*/  ISETP.LT.U32.AND P0, PT, R5, 0x4, P0 ;  /* 0x000000040500780c */ /* 0x000fc40000701070 */
[----:B------:R-:W-:Y:S01]  /*f470*/  LOP3.LUT R0, R0, 0x1, RZ, 0xc0, !PT ;  /* 0x0000000100007812 */ /* 0x000fe200078ec0ff */
[----:B------:R-:W0:Y:S01]  /*f480*/  @P2 S2R R4, SR_CgaCtaId ;  /* 0x0000000000042919 */ /* 0x000e220000008800 */
[----:B------:R-:W-:Y:S02]  /*f490*/  @P2 MOV R3, 0x400 ;  /* 0x0000040000032802 */ /* 0x000fe40000000f00 */
[----:B------:R-:W-:Y:S01]  /*f4a0*/  ISETP.NE.U32.AND P1, PT, R0, 0x1, PT ;  /* 0x000000010000780c */ /* 0x000fe20003f25070 */
[----:B------:R-:W-:Y:S01]  /*f4b0*/  IMAD.U32 R0, RZ, RZ, UR43 ;  /* 0x0000002bff007e24 */ /* 0x000fe2000f8e00ff */
[----:B------:R-:W-:Y:S02]  /*f4c0*/  LOP3.LUT R25, R25, 0x3, RZ, 0xc0, !PT ;  /* 0x0000000319197812 */ /* 0x000fe400078ec0ff */
[----:B------:R-:W-:Y:S02]  /*f4d0*/  PRMT R26, RZ, 0x7610, R26 ;  /* 0x00007610ff1a7816 */ /* 0x000fe4000000001a */
[----:B------:R-:W-:-:S04]  /*f4e0*/  ISETP.GT.U32.AND P1, PT, R0, 0x3, !P1 ;  /* 0x000000030000780c */ /* 0x000fc80004f24070 */
[----:B------:R-:W-:Y:S02]  /*f4f0*/  SEL R0, RZ, 0x1, !P1 ;  /* 0x00000001ff007807 */ /* 0x000fe40004800000 */
[----:B0-----:R-:W-:-:S04]  /*f500*/  @P2 LEA R3, R4, R3, 0x18 ;  /* 0x0000000304032211 */ /* 0x001fc800078ec0ff */
[----:B------:R0:W-:Y:S01]  /*f510*/  @P2 SYNCS.ARRIVE.TRANS64.A1T0 RZ, [R3+URZ+0x58], RZ ;  /* 0x000058ff03ff29a7 */ /* 0x0001e2000810003f */
[----:B------:R-:W-:-:S04]  /*f520*/  IADD3 R16, P2, R16, UR46, RZ ;  /* 0x0000002e10107c10 */ /* 0x000fc8000ff5e0ff */
[----:B------:R-:W-:Y:S02]  /*f530*/  IADD3.X R17, R17, UR44, RZ, P2, !PT ;  /* 0x0000002c11117c10 */ /* 0x000fe400097fe4ff */
[----:B------:R-:W-:Y:S02]  /*f540*/  ISETP.GE.U32.AND P2, PT, R16, UR4, PT ;  /* 0x0000000410007c0c */ /* 0x000fe4000bf46070 */
[----:B0-----:R-:W-:Y:S02]  /*f550*/  SEL R3, RZ, 0x1, !P0 ;  /* 0x00000001ff037807 */ /* 0x001fe40004000000 */
[----:B------:R-:W-:Y:S02]  /*f560*/  ISETP.GE.U32.AND.EX P0, PT, R17, UR5, PT, P2 ;  /* 0x0000000511007c0c */ /* 0x000fe4000bf06120 */
[----:B------:R-:W-:Y:S02]  /*f570*/  LOP3.LUT R24, R0, R24, R3, 0x96, !PT ;  /* 0x0000001800187212 */ /* 0x000fe400078e9603 */
[----:B------:R-:W-:-:S09]  /*f580*/  PRMT R0, RZ, 0x7610, R0 ;  /* 0x00007610ff007816 */ /* 0x000fd20000000000 */
[----:B------:R-:W-:Y:S05]  /*f590*/  @P0 BRA `(.L_x_316) ;  /* 0x0000000400480947 */ /* 0x000fea0003800000 */
[----:B------:R-:W-:Y:S01]  /*f5a0*/  ULDC.64 UR4, c[0x0][0x628] ;  /* 0x00018a0000047ab9 */ /* 0x000fe20000000a00 */
[----:B------:R-:W0:Y:S01]  /*f5b0*/  S2R R3, SR_CTAID.X ;  /* 0x0000000000037919 */ /* 0x000e220000002500 */
[----:B------:R-:W-:Y:S01]  /*f5c0*/  ISETP.NE.U32.AND P0, PT, RZ, UR4, PT ;  /* 0x00000004ff007c0c */ /* 0x000fe2000bf05070 */
[----:B------:R-:W-:Y:S01]  /*f5d0*/  ULDC UR7, c[0x0][0x630] ;  /* 0x00018c0000077ab9 */ /* 0x000fe20000000800 */
[----:B------:R-:W-:Y:S01]  /*f5e0*/  IMAD.MOV.U32 R4, RZ, RZ, R16 ;  /* 0x000000ffff047224 */ /* 0x000fe200078e0010 */
[----:B------:R-:W1:Y:S01]  /*f5f0*/  S2R R0, SR_CTAID.Y ;  /* 0x0000000000007919 */ /* 0x000e620000002600 */
[----:B------:R-:W-:Y:S01]  /*f600*/  ISETP.NE.AND.EX P0, PT, RZ, UR5, PT, P0 ;  /* 0x00000005ff007c0c */ /* 0x000fe2000bf05300 */
[----:B------:R-:W-:-:S12]  /*f610*/  IMAD.MOV.U32 R5, RZ, RZ, R17 ;  /* 0x000000ffff057224 */ /* 0x000fd800078e0011 */
[----:B------:R-:W-:Y:S05]  /*f620*/  @!P0 BRA `(.L_x_317) ;  /* 0x0000000000288947 */ /* 0x000fea0003800000 */
[----:B------:R-:W-:Y:S02]  /*f630*/  ULDC UR6, c[0x0][0x634] ;  /* 0x00018d0000067ab9 */ /* 0x000fe40000000800 */
[----:B------:R-:W-:-:S05]  /*f640*/  IADD3 R9, P0, R16, UR6, RZ ;  /* 0x0000000610097c10 */ /* 0x000fca000ff1e0ff */
[----:B------:R-:W-:-:S04]  /*f650*/  IMAD.X R11, RZ, RZ, R17, P0 ;  /* 0x000000ffff0b7224 */ /* 0x000fc800000e0611 */
[----:B------:R-:W-:-:S04]  /*f660*/  IMAD.WIDE.U32 R6, R11, UR4, RZ ;  /* 0x000000040b067c25 */ /* 0x000fc8000f8e00ff */
[----:B------:R-:W-:-:S04]  /*f670*/  IMAD.WIDE.U32 R6, P0, R9, UR5, R6 ;  /* 0x0000000509067c25 */ /* 0x000fc8000f800006 */
[----:B------:R-:W-:-:S04]  /*f680*/  IMAD.WIDE.U32 R8, R9, UR4, RZ ;  /* 0x0000000409087c25 */ /* 0x000fc8000f8e00ff */
[----:B------:R-:W-:Y:S01]  /*f690*/  IMAD.X R5, RZ, RZ, RZ, P0 ;  /* 0x000000ffff057224 */ /* 0x000fe200000e06ff */
[----:B------:R-:W-:Y:S01]  /*f6a0*/  IADD3 RZ, P0, R9, R6, RZ ;  /* 0x0000000609ff7210 */ /* 0x000fe20007f1e0ff */
[----:B------:R-:W-:-:S04]  /*f6b0*/  IMAD.MOV.U32 R4, RZ, RZ, R7 ;  /* 0x000000ffff047224 */ /* 0x000fc800078e0007 */
[----:B------:R-:W-:-:S08]  /*f6c0*/  IMAD.WIDE.U32.X R4, R11, UR5, R4, P0 ;  /* 0x000000050b047c25 */ /* 0x000fd000080e0404 */
.L_x_317:
[--C-:B------:R-:W-:Y:S01]  /*f6d0*/  SHF.R.U64 R23, R4, UR7, R5.reuse ;  /* 0x0000000704177c19 */ /* 0x100fe20008001205 */
[----:B------:R-:W-:Y:S01]  /*f6e0*/  ULDC.64 UR4, c[0x0][0x620] ;  /* 0x0001880000047ab9 */ /* 0x000fe20000000a00 */
[----:B------:R-:W-:Y:S01]  /*f6f0*/  SHF.R.U32.HI R4, RZ, UR7, R5 ;  /* 0x00000007ff047c19 */ /* 0x000fe20008011605 */
[----:B------:R-:W-:Y:S01]  /*f700*/  ULDC.64 UR8, c[0x0][0x640] ;  /* 0x0001900000087ab9 */ /* 0x000fe20000000a00 */
[----:B------:R-:W-:Y:S01]  /*f710*/  IADD3 R7, P0, RZ, -R23, RZ ;  /* 0x80000017ff077210 */ /* 0x000fe20007f1e0ff */
[----:B------:R-:W2:Y:S01]  /*f720*/  LDC R13, c[0x0][0x148] ;  /* 0x00005200ff0d7b82 */ /* 0x000ea20000000800 */
[----:B0-----:R-:W-:Y:S01]  /*f730*/  I2FP.F32.U32 R8, R3 ;  /* 0x0000000300087245 */ /* 0x001fe20000201000 */
[----:B------:R-:W-:Y:S02]  /*f740*/  ULDC UR6, c[0x0][0x608] ;  /* 0x0001820000067ab9 */ /* 0x000fe40000000800 */
[----:B------:R-:W-:Y:S01]  /*f750*/  IMAD.X R4, RZ, RZ, ~R4, P0 ;  /* 0x000000ffff047224 */ /* 0x000fe200000e0e04 */
[----:B------:R-:W-:-:S03]  /*f760*/  ISETP.NE.U32.AND P0, PT, RZ, UR8, PT ;  /* 0x00000008ff007c0c */ /* 0x000fc6000bf05070 */
[----:B------:R-:W-:Y:S01]  /*f770*/  IMAD R6, R4, UR4, RZ ;  /* 0x0000000404067c24 */ /* 0x000fe2000f8e02ff */
[----:B------:R-:W-:Y:S01]  /*f780*/  ISETP.NE.AND.EX P0, PT, RZ, UR9, PT, P0 ;  /* 0x00000009ff007c0c */ /* 0x000fe2000bf05300 */
[----:B------:R-:W-:Y:S01]  /*f790*/  IMAD.WIDE.U32 R4, R7, UR4, R16 ;  /* 0x0000000407047c25 */ /* 0x000fe2000f8e0010 */
[----:B------:R-:W-:-:S03]  /*f7a0*/  ULDC UR4, c[0x0][0x150] ;  /* 0x0000540000047ab9 */ /* 0x000fc60000000800 */
[----:B------:R-:W-:Y:S01]  /*f7b0*/  FMUL R8, R8, UR4 ;  /* 0x0000000408087c20 */ /* 0x000fe20008400000 */
[----:B------:R-:W-:Y:S01]  /*f7c0*/  IMAD R7, R7, UR5, R6 ;  /* 0x0000000507077c24 */ /* 0x000fe2000f8e0206 */
[----:B------:R-:W-:Y:S01]  /*f7d0*/  ULDC UR4, c[0x0][0x618] ;  /* 0x0001860000047ab9 */ /* 0x000fe20000000800 */
[----:B------:R-:W0:Y:S01]  /*f7e0*/  LDC R6, c[0x0][0x144] ;  /* 0x00005100ff067b82 */ /* 0x000e220000000800 */
[----:B------:R-:W-:Y:S01]  /*f7f0*/  ULDC UR5, c[0x0][0x154] ;  /* 0x0000550000057ab9 */ /* 0x000fe20000000800 */
[----:B------:R-:W-:Y:S01]  /*f800*/  IMAD.IADD R5, R5, 0x1, R7 ;  /* 0x0000000105057824 */ /* 0x000fe200078e0207 */
[----:B------:R-:W3:Y:S04]  /*f810*/  F2I.U32.TRUNC.NTZ R8, R8 ;  /* 0x0000000800087305 */ /* 0x000ee8000020f000 */
[----:B------:R-:W-:-:S02]  /*f820*/  SHF.R.U64 R10, R4, UR4, R5 ;  /* 0x00000004040a7c19 */ /* 0x000fc40008001205 */
[----:B-1----:R-:W-:Y:S02]  /*f830*/  I2FP.F32.U32 R4, R0 ;  /* 0x0000000000047245 */ /* 0x002fe40000201000 */
[----:B------:R-:W-:Y:S01]  /*f840*/  SHF.R.U32.HI R5, RZ, UR4, R5 ;  /* 0x00000004ff057c19 */ /* 0x000fe20008011605 */
[----:B------:R-:W-:Y:S02]  /*f850*/  ULDC UR4, c[0x0][0x658] ;  /* 0x0001960000047ab9 */ /* 0x000fe40000000800 */
[----:B------:R-:W-:Y:S01]  /*f860*/  FMUL R7, R4, UR5 ;  /* 0x0000000504077c20 */ /* 0x000fe20008400000 */
[--C-:B------:R-:W-:Y:S02]  /*f870*/  SHF.R.U64 R12, R10, UR6, R5.reuse ;  /* 0x000000060a0c7c19 */ /* 0x100fe40008001205 */
[----:B------:R-:W-:Y:S01]  /*f880*/  SHF.R.U32.HI R5, RZ, UR6, R5 ;  /* 0x00000006ff057c19 */ /* 0x000fe20008011605 */
[----:B------:R1:W4:Y:S01]  /*f890*/  F2I.U32.TRUNC.NTZ R14, R7 ;  /* 0x00000007000e7305 */ /* 0x000322000020f000 */
[----:B---3--:R-:W-:-:S02]  /*f8a0*/  IMAD.MOV R8, RZ, RZ, -R8 ;  /* 0x000000ffff087224 */ /* 0x008fc400078e0a08 */
[--C-:B------:R-:W-:Y:S02]  /*f8b0*/  SHF.R.U64 R11, R12, UR4, R5.reuse ;  /* 0x000000040c0b7c19 */ /* 0x100fe40008001205 */
[----:B------:R-:W-:Y:S01]  /*f8c0*/  SHF.R.U32.HI R5, RZ, UR4, R5 ;  /* 0x00000004ff057c19 */ /* 0x000fe20008011605 */
[----:B0-----:R-:W-:Y:S02]  /*f8d0*/  IMAD R3, R6, R8, R3 ;  /* 0x0000000806037224 */ /* 0x001fe400078e0203 */
[----:B------:R-:W-:Y:S01]  /*f8e0*/  IMAD.MOV.U32 R4, RZ, RZ, R11 ;  /* 0x000000ffff047224 */ /* 0x000fe200078e000b */
[----:B-12-4-:R-:W-:Y:S06]  /*f8f0*/  @!P0 BRA `(.L_x_318) ;  /* 0x0000000000288947 */ /* 0x016fec0003800000 */
        /* <DEDUP_REMOVED lines=10> */
.L_x_318:
[----:B------:R-:W-:Y:S01]  /*f9a0*/  ISETP.NE.AND P0, PT, R2, 0x1, PT ;  /* 0x000000010200780c */ /* 0x000fe20003f05270 */
[----:B------:R-:W-:Y:S01]  /*f9b0*/  ULDC UR4, c[0x0][0x648] ;  /* 0x0001920000047ab9 */ /* 0x000fe20000000800 */
[----:B------:R-:W-:Y:S01]  /*f9c0*/  IMAD.MOV R14, RZ, RZ, -R14 ;  /* 0x000000ffff0e7224 */ /* 0x000fe200078e0a0e */
[----:B------:R-:W-:Y:S01]  /*f9d0*/  SHF.R.U64 R5, R4, UR4, R5 ;  /* 0x0000000404057c19 */ /* 0x000fe20008001205 */
[----:B------:R-:W-:Y:S01]  /*f9e0*/  ULDC UR4, c[0x0][0x638] ;  /* 0x00018e0000047ab9 */ /* 0x000fe20000000800 */
[----:B------:R-:W-:Y:S01]  /*f9f0*/  LOP3.LUT R12, R12, UR38, RZ, 0xc0, !PT ;  /* 0x000000260c0c7c12 */ /* 0x000fe2000f8ec0ff */
[----:B------:R-:W-:Y:S01]  /*fa00*/  ULDC UR5, c[0x0][0x610] ;  /* 0x0001840000057ab9 */ /* 0x000fe20000000800 */
[----:B------:R-:W-:-:S03]  /*fa10*/  LOP3.LUT R4, R10, UR40, RZ, 0xc0, !PT ;  /* 0x000000280a047c12 */ /* 0x000fc6000f8ec0ff */
[----:B------:R-:W-:-:S03]  /*fa20*/  IMAD R12, R5, UR39, R12 ;  /* 0x00000027050c7c24 */ /* 0x000fc6000f8e020c */
[----:B------:R-:W-:Y:S02]  /*fa30*/  @P0 IMAD R3, R13, R14, R0 ;  /* 0x0000000e0d030224 */ /* 0x000fe400078e0200 */
[----:B------:R-:W-:Y:S02]  /*fa40*/  IMAD.MOV R0, RZ, RZ, -R5 ;  /* 0x000000ffff007224 */ /* 0x000fe400078e0a05 */
[----:B------:R-:W-:Y:S02]  /*fa50*/  IMAD R3, R12, UR5, R3 ;  /* 0x000000050c037c24 */ /* 0x000fe4000f8e0203 */
[----:B------:R-:W-:Y:S01]  /*fa60*/  IMAD R11, R0, UR4, R11 ;  /* 0x00000004000b7c24 */ /* 0x000fe2000f8e020b */
[----:B------:R-:W-:Y:S01]  /*fa70*/  ULDC UR4, c[0x0][0x600] ;  /* 0x0001800000047ab9 */ /* 0x000fe20000000800 */
[----:B------:R-:W-:Y:S02]  /*fa80*/  IMAD.MOV.U32 R0, RZ, RZ, 0x1 ;  /* 0x00000001ff007424 */ /* 0x000fe400078e00ff */
[----:B------:R-:W-:-:S05]  /*fa90*/  IMAD R4, R11, UR4, R4 ;  /* 0x000000040b047c24 */ /* 0x000fca000f8e0204 */
[----:B------:R-:W-:Y:S02]  /*faa0*/  SEL R22, R4, R3, !P0 ;  /* 0x0000000304167207 */ /* 0x000fe40004000000 */
[----:B------:R-:W-:-:S07]  /*fab0*/  SEL R19, R3, R4, !P0 ;  /* 0x0000000403137207 */ /* 0x000fce0004000000 */
.L_x_316:
[----:B------:R-:W-:Y:S05]  /*fac0*/  BSYNC B0 ;  /* 0x0000000000007941 */ /* 0x000fea0003800000 */
.L_x_315:
[----:B------:R-:W-:-:S13]  /*fad0*/  LOP3.LUT P0, RZ, R0, 0xff, RZ, 0xc0, !PT ;  /* 0x000000ff00ff7812 */ /* 0x000fda000780c0ff */
[----:B------:R-:W-:Y:S05]  /*fae0*/  @P0 BRA `(.L_x_319) ;  /* 0xfffffff0007c0947 */ /* 0x000fea000383ffff */
[----:B------:R-:W-:Y:S05]  /*faf0*/  BSYNC B7 ;  /* 0x0000000000077941 */ /* 0x000fea0003800000 */
.L_x_305:
[----:B------:R-:W-:-:S03]  /*fb00*/  UMOV UR4, 0xffffffff ;  /* 0xffffffff00047882 */ /* 0x000fc60000000000 */
[----:B------:R-:W-:Y:S05]  /*fb10*/  BRA.DIV UR4, `(.L_x_320) ;  /* 0x0000000604487947 */ /* 0x000fea000b800000 */
[----:B------:R-:W-:-:S13]  /*fb20*/  ELECT P6, URZ, PT ;  /* 0x00000000003f782f */ /* 0x000fda00038c0000 */
.L_x_336:
[----:B------:R-:W-:Y:S04]  /*fb30*/  BSSY B0, `(.L_x_321) ;  /* 0x000002c000007945 */ /* 0x000fe80003800000 */
[----:B------:R-:W-:Y:S05]  /*fb40*/  @!P6 BRA `(.L_x_322) ;  /* 0x0000000000a8e947 */ /* 0x000fea0003800000 */
[----:B------:R-:W-:-:S04]  /*fb50*/  ULOP3.LUT UR4, UR42, 0x2, URZ, 0xfc, !UPT ;  /* 0x000000022a047892 */ /* 0x000fc8000f8efc3f */
[----:B------:R-:W-:-:S06]  /*fb60*/  UISETP.NE.AND UP0, UPT, UR4, 0x3, UPT ;  /* 0x000000030400788c */ /* 0x000fcc000bf05270 */
[----:B------:R-:W-:-:S13]  /*fb70*/  PLOP3.LUT P0, PT, PT, PT, UP0, 0x80, 0x0 ;  /* 0x000000000000781c */ /* 0x000fda0003f0f008 */
[----:B------:R-:W-:Y:S05]  /*fb80*/  @!P0 BRA `(.L_x_323) ;  /* 0x0000000000048947 */ /* 0x000fea0003800000 */
[----:B------:R-:W-:Y:S01]  /*fb90*/  BPT.TRAP 0x1 ;  /* 0x000000040000795c */ /* 0x000fe20000300000 */
.L_x_323:
[----:B------:R-:W0:Y:S01]  /*fba0*/  S2R R3, SR_CgaCtaId ;  /* 0x0000000000037919 */ /* 0x000e220000008800 */
[----:B------:R-:W-:Y:S02]  /*fbb0*/  MOV R0, 0x400 ;  /* 0x0000040000007802 */ /* 0x000fe40000000f00 */
[----:B------:R-:W-:Y:S02]  /*fbc0*/  SHF.L.U32 R2, R24, 0x1f, RZ ;  /* 0x0000001f18027819 */ /* 0x000fe400000006ff */
[----:B0-----:R-:W-:-:S05]  /*fbd0*/  LEA R0, R3, R0, 0x18 ;  /* 0x0000000003007211 */ /* 0x001fca00078ec0ff */
[----:B------:R-:W-:-:S04]  /*fbe0*/  VIADD R0, R0, 0x20 ;  /* 0x0000002000007836 */ /* 0x000fc80000000000 */
[C---:B------:R-:W-:Y:S02]  /*fbf0*/  IMAD R5, R25.reuse, 0x8, R0 ;  /* 0x0000000819057824 */ /* 0x040fe400078e0200 */
[----:B------:R-:W-:Y:S02]  /*fc00*/  VIADD R25, R25, 0x1 ;  /* 0x0000000119197836 */ /* 0x000fe40000000000 */
[----:B------:R-:W0:Y:S03]  /*fc10*/  SYNCS.PHASECHK.TRANS64.TRYWAIT P0, [R5+URZ], R2 ;  /* 0x00000002050075a7 */ /* 0x000e26000800017f */
[----:B------:R-:W-:-:S04]  /*fc20*/  ISETP.NE.AND P1, PT, R25, 0x4, PT ;  /* 0x000000041900780c */ /* 0x000fc80003f25270 */
[----:B------:R-:W-:Y:S02]  /*fc30*/  SEL R3, RZ, 0x1, P1 ;  /* 0x00000001ff037807 */ /* 0x000fe40000800000 */
[----:B------:R-:W-:Y:S02]  /*fc40*/  SEL R25, R25, RZ, P1 ;  /* 0x000000ff19197207 */ /* 0x000fe40000800000 */
[----:B------:R-:W-:-:S03]  /*fc50*/  LOP3.LUT R24, R24, R3, RZ, 0x3c, !PT ;  /* 0x0000000318187212 */ /* 0x000fc600078e3cff */
[----:B------:R-:W-:Y:S01]  /*fc60*/  IMAD R7, R25, 0x8, R0 ;  /* 0x0000000819077824 */ /* 0x000fe200078e0200 */
[----:B------:R-:W-:Y:S01]  /*fc70*/  SHF.L.U32 R4, R24, 0x1f, RZ ;  /* 0x0000001f18047819 */ /* 0x000fe200000006ff */
[----:B0-----:R-:W-:Y:S06]  /*fc80*/  @!P0 BRA `(.L_x_324) ;  /* 0x00000004000c8947 */ /* 0x001fec0003800000 */
.L_x_337:
[----:B------:R-:W1:Y:S01]  /*fc90*/  SYNCS.PHASECHK.TRANS64.TRYWAIT P0, [R7+URZ], R4 ;  /* 0x00000004070075a7 */ /* 0x000e62000800017f */
[----:B0-----:R-:W-:-:S05]  /*fca0*/  VIADD R2, R25, 0x1 ;  /* 0x0000000119027836 */ /* 0x001fca0000000000 */
[----:B------:R-:W-:-:S04]  /*fcb0*/  ISETP.NE.AND P1, PT, R2, 0x4, PT ;  /* 0x000000040200780c */ /* 0x000fc80003f25270 */
[----:B------:R-:W-:Y:S02]  /*fcc0*/  SEL R3, RZ, 0x1, P1 ;  /* 0x00000001ff037807 */ /* 0x000fe40000800000 */
[----:B------:R-:W-:Y:S02]  /*fcd0*/  SEL R9, R2, RZ, P1 ;  /* 0x000000ff02097207 */ /* 0x000fe40000800000 */
[----:B------:R-:W-:-:S03]  /*fce0*/  LOP3.LUT R11, R24, R3, RZ, 0x3c, !PT ;  /* 0x00000003180b7212 */ /* 0x000fc600078e3cff */
[----:B------:R-:W-:Y:S01]  /*fcf0*/  IMAD R6, R9, 0x8, R0 ;  /* 0x0000000809067824 */ /* 0x000fe200078e0200 */
[----:B------:R-:W-:Y:S01]  /*fd00*/  SHF.L.U32 R5, R11, 0x1f, RZ ;  /* 0x0000001f0b057819 */ /* 0x000fe200000006ff */
[----:B-1----:R-:W-:Y:S06]  /*fd10*/  @!P0 BRA `(.L_x_325) ;  /* 0x0000000000fc8947 */ /* 0x002fec0003800000 */
.L_x_338:
[----:B------:R-:W1:Y:S01]  /*fd20*/  SYNCS.PHASECHK.TRANS64.TRYWAIT P0, [R6+URZ], R5 ;  /* 0x00000005060075a7 */ /* 0x000e62000800017f */
[----:B------:R-:W-:-:S05]  /*fd30*/  VIADD R2, R9, 0x1 ;  /* 0x0000000109027836 */ /* 0x000fca0000000000 */
[----:B------:R-:W-:-:S04]  /*fd40*/  ISETP.NE.AND P1, PT, R2, 0x4, PT ;  /* 0x000000040200780c */ /* 0x000fc80003f25270 */
[----:B0-----:R-:W-:Y:S02]  /*fd50*/  SEL R4, RZ, 0x1, P1 ;  /* 0x00000001ff047807 */ /* 0x001fe40000800000 */
[----:B------:R-:W-:Y:S02]  /*fd60*/  SEL R3, R2, RZ, P1 ;  /* 0x000000ff02037207 */ /* 0x000fe40000800000 */
[----:B------:R-:W-:Y:S01]  /*fd70*/  LOP3.LUT R4, R11, R4, RZ, 0x3c, !PT ;  /* 0x000000040b047212 */ /* 0x000fe200078e3cff */
[----:B-1----:R-:W-:Y:S06]  /*fd80*/  @!P0 BRA `(.L_x_326) ;  /* 0x0000000000f48947 */ /* 0x002fec0003800000 */
.L_x_339:
[----:B------:R-:W-:Y:S01]  /*fd90*/  IMAD R3, R3, 0x8, R0 ;  /* 0x0000000803037824 */ /* 0x000fe200078e0200 */
[----:B------:R-:W-:-:S07]  /*fda0*/  SHF.L.U32 R0, R4, 0x1f, RZ ;  /* 0x0000001f04007819 */ /* 0x000fce00000006ff */
.L_x_327:
[----:B-1----:R1:W2:Y:S02]  /*fdb0*/  SYNCS.PHASECHK.TRANS64.TRYWAIT P0, [R3+URZ], R0 ;  /* 0x00000000030075a7 */ /* 0x0022a4000800017f */
[----:B--2---:R-:W-:Y:S05]  /*fdc0*/  @!P0 NANOSLEEP.SYNCS 0x989680 ;  /* 0x009896800000895d */ /* 0x004fea0003900000 */
[----:B------:R-:W2:Y:S02]  /*fdd0*/  @!P0 SYNCS.PHASECHK.TRANS64 P0, [R3+URZ], R0 ;  /* 0x00000000030085a7 */ /* 0x000ea4000800007f */
[----:B--2---:R-:W-:Y:S05]  /*fde0*/  @!P0 BRA `(.L_x_327) ;  /* 0xfffffffc00f08947 */ /* 0x004fea000383ffff */
.L_x_322:
[----:B------:R-:W-:Y:S05]  /*fdf0*/  BSYNC B0 ;  /* 0x0000000000007941 */ /* 0x000fea0003800000 */
.L_x_321:
[----:B------:R-:W-:Y:S05]  /*fe00*/  EXIT ;  /* 0x000000000000794d */ /* 0x000fea0003800000 */
.L_x_16:
[----:B------:R-:W-:Y:S02]  /*fe10*/  IMAD.MOV.U32 R12, RZ, RZ, RZ ;  /* 0x000000ffff0c7224 */ /* 0x000fe400078e00ff */
[----:B------:R-:W-:Y:S02]  /*fe20*/  IMAD.MOV.U32 R11, RZ, RZ, 0x1f ;  /* 0x0000001fff0b7424 */ /* 0x000fe400078e00ff */
[----:B------:R-:W-:-:S07]  /*fe30*/  IMAD.MOV.U32 R15, RZ, RZ, -0x1 ;  /* 0xffffffffff0f7424 */ /* 0x000fce00078e00ff */
[----:B012--5:R-:W-:Y:S05]  /*fe40*/  WARPSYNC.COLLECTIVE R15, `(.L_x_328) ;  /* 0x000000000f087348 */ /* 0x027fea0003c00000 */
[----:B------:R3:W4:Y:S02]  /*fe50*/  SHFL.IDX P6, R14, R13, R12, R11 ;  /* 0x0000000c0d0e7389 */ /* 0x00072400000c000b */
[----:B012345:R-:W-:Y:S01]  /*fe60*/  ENDCOLLECTIVE ;  /* 0x000000000000791b */ /* 0x03ffe20003800000 */
.L_x_328:
[----:B------:R-:W-:Y:S05]  /*fe70*/  BRA `(.L_x_329) ;  /* 0xffffff1400407947 */ /* 0x000fea000383ffff */
.L_x_20:
[----:B-1----:R1:W3:Y:S02]  /*fe80*/  SYNCS.PHASECHK.TRANS64.TRYWAIT P1, [R4+URZ], R3 ;  /* 0x00000003040075a7 */ /* 0x0022e4000802017f */
[----:B---3--:R-:W-:Y:S05]  /*fe90*/  @!P1 NANOSLEEP.SYNCS 0x989680 ;  /* 0x009896800000995d */ /* 0x008fea0003900000 */
[----:B------:R-:W3:Y:S02]  /*fea0*/  @!P1 SYNCS.PHASECHK.TRANS64 P1, [R4+URZ], R3 ;  /* 0x00000003040095a7 */ /* 0x000ee4000802007f */
[----:B---3--:R-:W-:Y:S05]  /*feb0*/  @!P1 BRA `(.L_x_20) ;  /* 0xfffffffc00f09947 */ /* 0x008fea000383ffff */
[----:B------:R-:W-:Y:S05]  /*fec0*/  BRA `(.L_x_19) ;  /* 0xffffff14006c7947 */ /* 0x000fea000383ffff */
.L_x_25:
[----:B0-----:R0:W1:Y:S02]  /*fed0*/  SYNCS.PHASECHK.TRANS64.TRYWAIT P1, [R7+URZ], R8 ;  /* 0x00000008070075a7 */ /* 0x001064000802017f */
[----:B-1----:R-:W-:Y:S05]  /*fee0*/  @!P1 NANOSLEEP.SYNCS 0x989680 ;  /* 0x009896800000995d */ /* 0x002fea0003900000 */
[----:B------:R-:W1:Y:S02]  /*fef0*/  @!P1 SYNCS.PHASECHK.TRANS64 P1, [R7+URZ], R8 ;  /* 0x00000008070095a7 */ /* 0x000e64000802007f */
[----:B-1----:R-:W-:Y:S05]  /*ff00*/  @!P1 BRA `(.L_x_25) ;  /* 0xfffffffc00f09947 */ /* 0x002fea000383ffff */
[----:B------:R-:W-:Y:S05]  /*ff10*/  BRA `(.L_x_24) ;  /* 0xffffff2800387947 */ /* 0x000fea000383ffff */
.L_x_33:
[----:B0-----:R0:W1:Y:S02]  /*ff20*/  SYNCS.PHASECHK.TRANS64.TRYWAIT P1, [R8+URZ], R7 ;  /* 0x00000007080075a7 */ /* 0x001064000802017f */
[----:B-1----:R-:W-:Y:S05]  /*ff30*/  @!P1 NANOSLEEP.SYNCS 0x989680 ;  /* 0x009896800000995d */ /* 0x002fea0003900000 */
[----:B------:R-:W1:Y:S02]  /*ff40*/  @!P1 SYNCS.PHASECHK.TRANS64 P1, [R8+URZ], R7 ;  /* 0x00000007080095a7 */ /* 0x000e64000802007f */
[----:B-1----:R-:W-:Y:S05]  /*ff50*/  @!P1 BRA `(.L_x_33) ;  /* 0xfffffffc00f09947 */ /* 0x002fea000383ffff */
[----:B------:R-:W-:Y:S05]  /*ff60*/  BRA `(.L_x_32) ;  /* 0xffffff3800ec7947 */ /* 0x000fea000383ffff */
.L_x_306:
[----:B------:R-:W-:Y:S01]  /*ff70*/  BSSY B0, `(.L_x_330) ;  /* 0x0000006000007945 */ /* 0x000fe20003800000 */
[----:B------:R-:W-:-:S07]  /*ff80*/  IMAD.MOV.U32 R15, RZ, RZ, -0x1 ;  /* 0xffffffffff0f7424 */ /* 0x000fce00078e00ff */
[----:B------:R-:W-:Y:S05]  /*ff90*/  WARPSYNC.COLLECTIVE R15, `(.L_x_331) ;  /* 0x000000000f0c7348 */ /* 0x000fea0003c00000 */
[----:B------:R-:W-:Y:S02]  /*ffa0*/  ELECT P6, UR62, PT ;  /* 0x00000000003e782f */ /* 0x000fe400038c0000 */
[----:B------:R-:W-:Y:S01]  /*ffb0*/  MOV R14, UR62 ;  /* 0x0000003e000e7c02 */ /* 0x000fe20008000f00 */
[----:B------:R-:W-:Y:S10]  /*ffc0*/  ENDCOLLECTIVE ;  /* 0x000000000000791b */ /* 0x000ff40003800000 */
.L_x_331:
[----:B------:R-:W-:Y:S05]  /*ffd0*/  BSYNC B0 ;  /* 0x0000000000007941 */ /* 0x000fea0003800000 */
.L_x_330:
[----:B------:R-:W-:Y:S05]  /*ffe0*/  BRA `(.L_x_332) ;  /* 0xffffffec00487947 */ /* 0x000fea000383ffff */
.L_x_311:
[----:B0-----:R0:W2:Y:S02]  /*fff0*/  SYNCS.PHASECHK.TRANS64.TRYWAIT P0, [R6+URZ+0x20], R3 ;  /* 0x00002003060075a7 */ /* 0x0010a4000800017f */
[----:B--2---:R-:W-:Y:S05]  /*10000*/  @!P0 NANOSLEEP.SYNCS 0x989680 ;  /* 0x009896800000895d */ /* 0x004fea0003900000 */
[----:B------:R-:W2:Y:S02]  /*10010*/  @!P0 SYNCS.PHASECHK.TRANS64 P0, [R6+URZ+0x20], R3 ;  /* 0x00002003060085a7 */ /* 0x000ea4000800007f */
[----:B--2---:R-:W-:Y:S05]  /*10020*/  @!P0 BRA `(.L_x_311) ;  /* 0xfffffffc00f08947 */ /* 0x004fea000383ffff */
[----:B------:R-:W-:Y:S05]  /*10030*/  BRA `(.L_x_333) ;  /* 0xfffffff000207947 */ /* 0x000fea000383ffff */
.L_x_320:
[----:B------:R-:W-:Y:S01]  /*10040*/  BSSY B0, `(.L_x_334) ;  /* 0x0000006000007945 */ /* 0x000fe20003800000 */
[----:B------:R-:W-:-:S07]  /*10050*/  IMAD.MOV.U32 R15, RZ, RZ, -0x1 ;  /* 0xffffffffff0f7424 */ /* 0x000fce00078e00ff */
[----:B------:R-:W-:Y:S05]  /*10060*/  WARPSYNC.COLLECTIVE R15, `(.L_x_335) ;  /* 0x000000000f0c7348 */ /* 0x000fea0003c00000 */
[----:B------:R-:W-:Y:S02]  /*10070*/  ELECT P6, UR62, PT ;  /* 0x00000000003e782f */ /* 0x000fe400038c0000 */
[----:B------:R-:W-:Y:S01]  /*10080*/  MOV R14, UR62 ;  /* 0x0000003e000e7c02 */ /* 0x000fe20008000f00 */
[----:B------:R-:W-:Y:S10]  /*10090*/  ENDCOLLECTIVE ;  /* 0x000000000000791b */ /* 0x000ff40003800000 */
.L_x_335:
[----:B------:R-:W-:Y:S05]  /*100a0*/  BSYNC B0 ;  /* 0x0000000000007941 */ /* 0x000fea0003800000 */
.L_x_334:
[----:B------:R-:W-:Y:S05]  /*100b0*/  BRA `(.L_x_336) ;  /* 0xfffffff8009c7947 */ /* 0x000fea000383ffff */
.L_x_324:
[----:B0-----:R0:W1:Y:S02]  /*100c0*/  SYNCS.PHASECHK.TRANS64.TRYWAIT P0, [R5+URZ], R2 ;  /* 0x00000002050075a7 */ /* 0x001064000800017f */
[----:B-1----:R-:W-:Y:S05]  /*100d0*/  @!P0 NANOSLEEP.SYNCS 0x989680 ;  /* 0x009896800000895d */ /* 0x002fea0003900000 */
[----:B------:R-:W1:Y:S02]  /*100e0*/  @!P0 SYNCS.PHASECHK.TRANS64 P0, [R5+URZ], R2 ;  /* 0x00000002050085a7 */ /* 0x000e64000800007f */
[----:B-1----:R-:W-:Y:S05]  /*100f0*/  @!P0 BRA `(.L_x_324) ;  /* 0xfffffffc00f08947 */ /* 0x002fea000383ffff */
[----:B------:R-:W-:Y:S05]  /*10100*/  BRA `(.L_x_337) ;  /* 0xfffffff800e07947 */ /* 0x000fea000383ffff */
.L_x_325:
[----:B0-----:R0:W1:Y:S02]  /*10110*/  SYNCS.PHASECHK.TRANS64.TRYWAIT P0, [R7+URZ], R4 ;  /* 0x00000004070075a7 */ /* 0x001064000800017f */
[----:B-1----:R-:W-:Y:S05]  /*10120*/  @!P0 NANOSLEEP.SYNCS 0x989680 ;  /* 0x009896800000895d */ /* 0x002fea0003900000 */
[----:B------:R-:W1:Y:S02]  /*10130*/  @!P0 SYNCS.PHASECHK.TRANS64 P0, [R7+URZ], R4 ;  /* 0x00000004070085a7 */ /* 0x000e64000800007f */
[----:B-1----:R-:W-:Y:S05]  /*10140*/  @!P0 BRA `(.L_x_325) ;  /* 0xfffffffc00f08947 */ /* 0x002fea000383ffff */
[----:B------:R-:W-:Y:S05]  /*10150*/  BRA `(.L_x_338) ;  /* 0xfffffff800f07947 */ /* 0x000fea000383ffff */
.L_x_326:
[----:B0-----:R0:W1:Y:S02]  /*10160*/  SYNCS.PHASECHK.TRANS64.TRYWAIT P0, [R6+URZ], R5 ;  /* 0x00000005060075a7 */ /* 0x001064000800017f */
[----:B-1----:R-:W-:Y:S05]  /*10170*/  @!P0 NANOSLEEP.SYNCS 0x989680 ;  /* 0x009896800000895d */ /* 0x002fea0003900000 */
[----:B------:R-:W1:Y:S02]  /*10180*/  @!P0 SYNCS.PHASECHK.TRANS64 P0, [R6+URZ], R5 ;  /* 0x00000005060085a7 */ /* 0x000e64000800007f */
[----:B-1----:R-:W-:Y:S05]  /*10190*/  @!P0 BRA `(.L_x_326) ;  /* 0xfffffffc00f08947 */ /* 0x002fea000383ffff */
[----:B------:R-:W-:Y:S05]  /*101a0*/  BRA `(.L_x_339) ;  /* 0xfffffff800f87947 */ /* 0x000fea000383ffff */
.L_x_340:
[----:B------:R-:W-:-:S00]  /*101b0*/  BRA `(.L_x_340) ;  /* 0xfffffffc00fc7947 */ /* 0x000fc0000383ffff */
[----:B------:R-:W-:-:S00]  /*101c0*/  NOP ;  /* 0x0000000000007918 */ /* 0x000fc00000000000 */
        /* <DEDUP_REMOVED lines=11> */
.L_x_341:


//--------------------- .nv.global.init           --------------------------
	.section	.nv.global.init,"aw",@progbits
.nv.global.init:
	.type		$str$24,@object
	.size		$str$24,($str$25 - $str$24)
$str$24:
        /*0000*/ 	.byte	0x28, 0x61, 0x64, 0x64, 0x72, 0x65, 0x73, 0x73, 0x20, 0x26, 0x20, 0x6d, 0x61, 0x73, 0x6b, 0x29
        /*0010*/ 	.byte	0x20, 0x3d, 0x3d, 0x20, 0x30, 0x00
	.type		$str$25,@object
	.size		$str$25,(__unnamed_2 - $str$25)
$str$25:
        /*0016*/ 	.byte	0x2f, 0x74, 0x6d, 0x70, 0x2f, 0x63, 0x75, 0x74, 0x6c, 0x61, 0x73, 0x73, 0x5f, 0x73, 0x77, 0x65
        /*0026*/ 	.byte	0x65, 0x70, 0x5f, 0x73, 0x72, 0x63, 0x2f, 0x69, 0x6e, 0x63, 0x6c, 0x75, 0x64, 0x65, 0x2f, 0x63
        /*0036*/ 	.byte	0x75, 0x74, 0x65, 0x2f, 0x70, 0x6f, 0x69, 0x6e, 0x74, 0x65, 0x72, 0x5f, 0x66, 0x6c, 0x61, 0x67
        /*0046*/ 	.byte	0x67, 0x65, 0x64, 0x2e, 0x68, 0x70, 0x70, 0x00
	.type		__unnamed_2,@object
	.size		__unnamed_2,(__unnamed_1 - __unnamed_2)
__unnamed_2:
        /*004e*/ 	.byte	0x61, 0x75, 0x74, 0x6f, 0x20, 0x63, 0x75, 0x74, 0x65, 0x3a, 0x3a, 0x61, 0x73, 0x5f, 0x70, 0x6f
        /* <DEDUP_REMOVED lines=28> */
        /*021e*/ 	.byte	0x20, 0x26, 0x5d, 0x00
	.type		__unnamed_1,@object
	.size		__unnamed_1,(.L_0 - __unnamed_1)
__unnamed_1:
        /* <DEDUP_REMOVED lines=29> */
        /*03f2*/ 	.byte	0x3e, 0x3e, 0x3e, 0x3e, 0x20, 0x26, 0x5d, 0x00
.L_0:


//--------------------- .nv.shared._ZN7cutlass13device_kernelINS_4gemm6kernel13GemmUniversalIN4cute5tupleIJiiiiEEENS1_10collective13CollectiveMmaINS1_39MainloopSm90TmaGmmaRmemAWarpSpecializedILi4ENS5_IJNS4_1CILi1EEESB_SB_EEENS1_35KernelTmaWarpSpecializedCooperativeEEENS5_IJNSA_ILi256EEENSA_ILi128EEESG_EEENS_12float_e5m2_tENS5_IJSB_llEEENS_12float_e4m3_tENS5_IJlSB_lEEENS4_8TiledMMAINS4_8MMA_AtomIJNS4_4SM904GMMA31MMA_64x128x32_F32E5M2E4M3_RS_TNILNSP_7ScaleInE1ELSR_1EEEEEENS4_6LayoutINS5_IJNSA_ILi2EEESB_SB_EEENS5_IJSB_NSA_ILi0EEESX_EEEEENS5_IJNS4_10UnderscoreES10_S10_EEEEENS4_13SM90_TMA_LOADENS4_14ComposedLayoutINS4_7SwizzleILi3ELi4ELi3EEENS4_18smem_ptr_flag_bitsILi8EEENSU_INS5_IJSG_NSA_ILi8EEEEEENS5_IJSB_SG_EEEEEEENS4_9Copy_AtomIJNS4_39AutoVectorizingCopyWithAssumedAlignmentILi128EEESI_EEENS4_8identityES13_NS14_IS16_S18_NSU_INS5_IJS19_SG_EEENS5_IJSG_SB_EEEEEEEvS1I_EENS_8epilogue10collective6detail29Sm90TmaWarpSpecializedAdapterINS1P_15DefaultEpilogueISI_SL_SL_NS1O_6thread17LinearCombinationISI_Li1EffLNS1T_9ScaleType4KindE0ELNS_15FloatRoundStyleE2ESI_EENS1_15EpilogueDefaultEEEEEvvEEEEvNT_6ParamsE --------------------------
	.section	.nv.shared._ZN7cutlass13device_kernelINS_4gemm6kernel13GemmUniversalIN4cute5tupleIJiiiiEEENS1_10collective13CollectiveMmaINS1_39MainloopSm90TmaGmmaRmemAWarpSpecializedILi4ENS5_IJNS4_1CILi1EEESB_SB_EEENS1_35KernelTmaWarpSpecializedCooperativeEEENS5_IJNSA_ILi256EEENSA_ILi128EEESG_EEENS_12float_e5m2_tENS5_IJSB_llEEENS_12float_e4m3_tENS5_IJlSB_lEEENS4_8TiledMMAINS4_8MMA_AtomIJNS4_4SM904GMMA31MMA_64x128x32_F32E5M2E4M3_RS_TNILNSP_7ScaleInE1ELSR_1EEEEEENS4_6LayoutINS5_IJNSA_ILi2EEESB_SB_EEENS5_IJSB_NSA_ILi0EEESX_EEEEENS5_IJNS4_10UnderscoreES10_S10_EEEEENS4_13SM90_TMA_LOADENS4_14ComposedLayoutINS4_7SwizzleILi3ELi4ELi3EEENS4_18smem_ptr_flag_bitsILi8EEENSU_INS5_IJSG_NSA_ILi8EEEEEENS5_IJSB_SG_EEEEEEENS4_9Copy_AtomIJNS4_39AutoVectorizingCopyWithAssumedAlignmentILi128EEESI_EEENS4_8identityES13_NS14_IS16_S18_NSU_INS5_IJS19_SG_EEENS5_IJSG_SB_EEEEEEEvS1I_EENS_8epilogue10collective6detail29Sm90TmaWarpSpecializedAdapterINS1P_15DefaultEpilogueISI_SL_SL_NS1O_6thread17LinearCombinationISI_Li1EffLNS1T_9ScaleType4KindE0ELNS_15FloatRoundStyleE2ESI_EENS1_15EpilogueDefaultEEEEEvvEEEEvNT_6ParamsE,"aw",@nobits
	.sectionflags	@""
	.align	16
	.zero		1024


//--------------------- .nv.shared.reserved.0     --------------------------
	.section	.nv.shared.reserved.0,"aw",@nobits
	.weak		__nv_reservedSMEM_offset_0_alias
	.size		__nv_reservedSMEM_offset_0_alias, 0, 0
	.other		__nv_reservedSMEM_offset_0_alias,@"STO_CUDA_RESERVED_SHARED STV_DEFAULT"
__nv_reservedSMEM_offset_0_alias:
	.zero		0


//--------------------- .nv.global                --------------------------
	.section	.nv.global,"aw",@nobits
.nv.global:
	.type		_ZN40_INTERNAL_888120b2_4_k_cu_a3b528bd_321104cute1_E,@object
	.size		_ZN40_INTERNAL_888120b2_4_k_cu_a3b528bd_321104cute1_E,(_ZN40_INTERNAL_888120b2_4_k_cu_a3b528bd_321104cuda3std3__45__cpo6cbeginE - _ZN40_INTERNAL_888120b2_4_k_cu_a3b528bd_321104cute1_E)
_ZN40_INTERNAL_888120b2_4_k_cu_a3b528bd_321104cute1_E:
	.zero		1
	.type		_ZN40_INTERNAL_888120b2_4_k_cu_a3b528bd_321104cuda3std3__45__cpo6cbeginE,@object
	.size		_ZN40_INTERNAL_888120b2_4_k_cu_a3b528bd_321104cuda3std3__45__cpo6cbeginE,(_ZN40_INTERNAL_888120b2_4_k_cu_a3b528bd_321104cuda3std3__48in_placeE - _ZN40_INTERNAL_888120b2_4_k_cu_a3b528bd_321104cuda3std3__45__cpo6cbeginE)
_ZN40_INTERNAL_888120b2_4_k_cu_a3b528bd_321104cuda3std3__45__cpo6cbeginE:
	.zero		1
	.type		_ZN40_INTERNAL_888120b2_4_k_cu_a3b528bd_321104cuda3std3__48in_placeE,@object
	.size		_ZN40_INTERNAL_888120b2_4_k_cu_a3b528bd_321104cuda3std3__48in_placeE,(_ZN40_INTERNAL_888120b2_4_k_cu_a3b528bd_321104cuda3std6ranges3__45__cpo9iter_moveE - _ZN40_INTERNAL_888120b2_4_k_cu_a3b528bd_321104cuda3std3__48in_placeE)
_ZN40_INTERNAL_888120b2_4_k_cu_a3b528bd_321104cuda3std3__48in_placeE:
	.zero		1
	.type		_ZN40_INTERNAL_888120b2_4_k_cu_a3b528bd_321104cuda3std6ranges3__45__cpo9iter_moveE,@object
	.size		_ZN40_INTERNAL_888120b2_4_k_cu_a3b528bd_321104cuda3std6ranges3__45__cpo9iter_moveE,(_ZN40_INTERNAL_888120b2_4_k_cu_a3b528bd_321104cuda3std3__45__cpo5beginE - _ZN40_INTERNAL_888120b2_4_k_cu_a3b528bd_321104cuda3std6ranges3__45__cpo9iter_moveE)
_ZN40_INTERNAL_888120b2_4_k_cu_a3b528bd_321104cuda3std6ranges3__45__cpo9iter_moveE:
	.zero		1
	.type		_ZN40_INTERNAL_888120b2_4_k_cu_a3b528bd_321104cuda3std3__45__cpo5beginE,@object
	.size		_ZN40_INTERNAL_888120b2_4_k_cu_a3b528bd_321104cuda3std3__45__cpo5beginE,(_ZN40_INTERNAL_888120b2_4_k_cu_a3b528bd_321104cuda3std3__442_GLOBAL__N__888120b2_4_k_cu_a3b528bd_321106ignoreE - _ZN40_INTERNAL_888120b2_4_k_cu_a3b528bd_321104cuda3std3__45__cpo5beginE)
_ZN40_INTERNAL_888120b2_4_k_cu_a3b528bd_321104cuda3std3__45__cpo5beginE:
	.zero		1
	.type		_ZN40_INTERNAL_888120b2_4_k_cu_a3b528bd_321104cuda3std3__442_GLOBAL__N__888120b2_4_k_cu_a3b528bd_321106ignoreE,@object
	.size		_ZN40_INTERNAL_888120b2_4_k_cu_a3b528bd_321104cuda3std3__442_GLOBAL__N__888120b2_4_k_cu_a3b528bd_321106ignoreE,(_ZN40_INTERNAL_888120b2_4_k_cu_a3b528bd_321104cute7productE - _ZN40_INTERNAL_888120b2_4_k_cu_a3b528bd_321104cuda3std3__442_GLOBAL__N__888120b2_4_k_cu_a3b528bd_321106ignoreE)
_ZN40_INTERNAL_888120b2_4_k_cu_a3b528bd_321104cuda3std3__442_GLOBAL__N__888120b2_4_k_cu_a3b528bd_321106ignoreE:
	.zero		1
	.type		_ZN40_INTERNAL_888120b2_4_k_cu_a3b528bd_321104cute7productE,@object
	.size		_ZN40_INTERNAL_888120b2_4_k_cu_a3b528bd_321104cute7productE,(_ZN40_INTERNAL_888120b2_4_k_cu_a3b528bd_321104cuda3std3__45__cpo3endE - _ZN40_INTERNAL_888120b2_4_k_cu_a3b528bd_321104cute7productE)
_ZN40_INTERNAL_888120b2_4_k_cu_a3b528bd_321104cute7productE:
	.zero		1
	.type		_ZN40_INTERNAL_888120b2_4_k_cu_a3b528bd_321104cuda3std3__45__cpo3endE,@object
	.size		_ZN40_INTERNAL_888120b2_4_k_cu_a3b528bd_321104cuda3std3__45__cpo3endE,(_ZN40_INTERNAL_888120b2_4_k_cu_a3b528bd_321104cuda3std3__419piecewise_constructE - _ZN40_INTERNAL_888120b2_4_k_cu_a3b528bd_321104cuda3std3__45__cpo3endE)
_ZN40_INTERNAL_888120b2_4_k_cu_a3b528bd_321104cuda3std3__45__cpo3endE:
	.zero		1
	.type		_ZN40_INTERNAL_888120b2_4_k_cu_a3b528bd_321104cuda3std3__419piecewise_constructE,@object
	.size		_ZN40_INTERNAL_888120b2_4_k_cu_a3b528bd_321104cuda3std3__419piecewise_constructE,(_ZN40_INTERNAL_888120b2_4_k_cu_a3b528bd_321104cuda3std3__45__cpo4cendE - _ZN40_INTERNAL_888120b2_4_k_cu_a3b528bd_321104cuda3std3__419piecewise_constructE)
_ZN40_INTERNAL_888120b2_4_k_cu_a3b528bd_321104cuda3std3__419piecewise_constructE:
	.zero		1
	.type		_ZN40_INTERNAL_888120b2_4_k_cu_a3b528bd_321104cuda3std3__45__cpo4cendE,@object
	.size		_ZN40_INTERNAL_888120b2_4_k_cu_a3b528bd_321104cuda3std3__45__cpo4cendE,(_ZN40_INTERNAL_888120b2_4_k_cu_a3b528bd_321104cuda3std6ranges3__45__cpo4swapE - _ZN40_INTERNAL_888120b2_4_k_cu_a3b528bd_321104cuda3std3__45__cpo4cendE)
_ZN40_INTERNAL_888120b2_4_k_cu_a3b528bd_321104cuda3std3__45__cpo4cendE:
	.zero		1
	.type		_ZN40_INTERNAL_888120b2_4_k_cu_a3b528bd_321104cuda3std6ranges3__45__cpo4swapE,@object
	.size		_ZN40_INTERNAL_888120b2_4_k_cu_a3b528bd_321104cuda3std6ranges3__45__cpo4swapE,(.L_9 - _ZN40_INTERNAL_888120b2_4_k_cu_a3b528bd_321104cuda3std6ranges3__45__cpo4swapE)
_ZN40_INTERNAL_888120b2_4_k_cu_a3b528bd_321104cuda3std6ranges3__45__cpo4swapE:
	.zero		1
.L_9:


//--------------------- .nv.constant0._ZN7cutlass13device_kernelINS_4gemm6kernel13GemmUniversalIN4cute5tupleIJiiiiEEENS1_10collective13CollectiveMmaINS1_39MainloopSm90TmaGmmaRmemAWarpSpecializedILi4ENS5_IJNS4_1CILi1EEESB_SB_EEENS1_35KernelTmaWarpSpecializedCooperativeEEENS5_IJNSA_ILi256EEENSA_ILi128EEESG_EEENS_12float_e5m2_tENS5_IJSB_llEEENS_12float_e4m3_tENS5_IJlSB_lEEENS4_8TiledMMAINS4_8MMA_AtomIJNS4_4SM904GMMA31MMA_64x128x32_F32E5M2E4M3_RS_TNILNSP_7ScaleInE1ELSR_1EEEEEENS4_6LayoutINS5_IJNSA_ILi2EEESB_SB_EEENS5_IJSB_NSA_ILi0EEESX_EEEEENS5_IJNS4_10UnderscoreES10_S10_EEEEENS4_13SM90_TMA_LOADENS4_14ComposedLayoutINS4_7SwizzleILi3ELi4ELi3EEENS4_18smem_ptr_flag_bitsILi8EEENSU_INS5_IJSG_NSA_ILi8EEEEEENS5_IJSB_SG_EEEEEEENS4_9Copy_AtomIJNS4_39AutoVectorizingCopyWithAssumedAlignmentILi128EEESI_EEENS4_8identityES13_NS14_IS16_S18_NSU_INS5_IJS19_SG_EEENS5_IJSG_SB_EEEEEEEvS1I_EENS_8epilogue10collective6detail29Sm90TmaWarpSpecializedAdapterINS1P_15DefaultEpilogueISI_SL_SL_NS1O_6thread17LinearCombinationISI_Li1EffLNS1T_9ScaleType4KindE0ELNS_15FloatRoundStyleE2ESI_EENS1_15EpilogueDefaultEEEEEvvEEEEvNT_6ParamsE --------------------------
	.section	.nv.constant0._ZN7cutlass13device_kernelINS_4gemm6kernel13GemmUniversalIN4cute5tupleIJiiiiEEENS1_10collective13CollectiveMmaINS1_39MainloopSm90TmaGmmaRmemAWarpSpecializedILi4ENS5_IJNS4_1CILi1EEESB_SB_EEENS1_35KernelTmaWarpSpecializedCooperativeEEENS5_IJNSA_ILi256EEENSA_ILi128EEESG_EEENS_12float_e5m2_tENS5_IJSB_llEEENS_12float_e4m3_tENS5_IJlSB_lEEENS4_8TiledMMAINS4_8MMA_AtomIJNS4_4SM904GMMA31MMA_64x128x32_F32E5M2E4M3_RS_TNILNSP_7ScaleInE1ELSR_1EEEEEENS4_6LayoutINS5_IJNSA_ILi2EEESB_SB_EEENS5_IJSB_NSA_ILi0EEESX_EEEEENS5_IJNS4_10UnderscoreES10_S10_EEEEENS4_13SM90_TMA_LOADENS4_14ComposedLayoutINS4_7SwizzleILi3ELi4ELi3EEENS4_18smem_ptr_flag_bitsILi8EEENSU_INS5_IJSG_NSA_ILi8EEEEEENS5_IJSB_SG_EEEEEEENS4_9Copy_AtomIJNS4_39AutoVectorizingCopyWithAssumedAlignmentILi128EEESI_EEENS4_8identityES13_NS14_IS16_S18_NSU_INS5_IJS19_SG_EEENS5_IJSG_SB_EEEEEEEvS1I_EENS_8epilogue10collective6detail29Sm90TmaWarpSpecializedAdapterINS1P_15DefaultEpilogueISI_SL_SL_NS1O_6thread17LinearCombinationISI_Li1EffLNS1T_9ScaleType4KindE0ELNS_15FloatRoundStyleE2ESI_EENS1_15EpilogueDefaultEEEEEvvEEEEvNT_6ParamsE,"a",@progbits
	.sectionflags	@""
	.align	4
.nv.constant0._ZN7cutlass13device_kernelINS_4gemm6kernel13GemmUniversalIN4cute5tupleIJiiiiEEENS1_10collective13CollectiveMmaINS1_39MainloopSm90TmaGmmaRmemAWarpSpecializedILi4ENS5_IJNS4_1CILi1EEESB_SB_EEENS1_35KernelTmaWarpSpecializedCooperativeEEENS5_IJNSA_ILi256EEENSA_ILi128EEESG_EEENS_12float_e5m2_tENS5_IJSB_llEEENS_12float_e4m3_tENS5_IJlSB_lEEENS4_8TiledMMAINS4_8MMA_AtomIJNS4_4SM904GMMA31MMA_64x128x32_F32E5M2E4M3_RS_TNILNSP_7ScaleInE1ELSR_1EEEEEENS4_6LayoutINS5_IJNSA_ILi2EEESB_SB_EEENS5_IJSB_NSA_ILi0EEESX_EEEEENS5_IJNS4_10UnderscoreES10_S10_EEEEENS4_13SM90_TMA_LOADENS4_14ComposedLayoutINS4_7SwizzleILi3ELi4ELi3EEENS4_18smem_ptr_flag_bitsILi8EEENSU_INS5_IJSG_NSA_ILi8EEEEEENS5_IJSB_SG_EEEEEEENS4_9Copy_AtomIJNS4_39AutoVectorizingCopyWithAssumedAlignmentILi128EEESI_EEENS4_8identityES13_NS14_IS16_S18_NSU_INS5_IJS19_SG_EEENS5_IJSG_SB_EEEEEEEvS1I_EENS_8epilogue10collective6detail29Sm90TmaWarpSpecializedAdapterINS1P_15DefaultEpilogueISI_SL_SL_NS1O_6thread17LinearCombinationISI_Li1EffLNS1T_9ScaleType4KindE0ELNS_15FloatRoundStyleE2ESI_EENS1_15EpilogueDefaultEEEEEvvEEEEvNT_6ParamsE:
	.zero		1664


//--------------------- SYMBOLS --------------------------

	.type		.nv.reservedSmem.offset0,@object
	.size		.nv.reservedSmem.offset0,0x4
	.type		__assertfail,@function
